def gluon_wgmma(
    a_ptr,
    b_ptr,
    c_ptr,
    M,
    N,
    K,
    stride_am,
    stride_bk,
    stride_cm,
    BLOCK_M: gl.constexpr,
    BLOCK_N: gl.constexpr,
    BLOCK_K: gl.constexpr,
    DTYPE: gl.constexpr,
    A_LAYOUT: gl.constexpr,
    B_LAYOUT: gl.constexpr,
    C_LAYOUT: gl.constexpr,
    B_SHAPE: gl.constexpr,
    TRANS_B: gl.constexpr,
    NUM_BUFFERS: gl.constexpr,
    NUM_WARPS: gl.constexpr,
):
    a_desc = tma.make_tensor_descriptor(
        a_ptr, [M, K], [stride_am, 1], [BLOCK_M, BLOCK_K], A_LAYOUT
    )
    b_desc = tma.make_tensor_descriptor(
        b_ptr,
        [N, K] if TRANS_B else [K, N],
        [stride_bk, 1],
        B_SHAPE,
        B_LAYOUT,
    )
    c_desc = tma.make_tensor_descriptor(
        c_ptr, [M, N], [stride_cm, 1], [BLOCK_M, BLOCK_N], C_LAYOUT
    )

    a_bufs = gl.allocate_shared_memory(
        DTYPE, [NUM_BUFFERS, BLOCK_M, BLOCK_K], A_LAYOUT
    )
    b_bufs = gl.allocate_shared_memory(DTYPE, [NUM_BUFFERS] + B_SHAPE, B_LAYOUT)

    pid_m = gl.program_id(0)
    pid_n = gl.program_id(1)
    off_m = pid_m * BLOCK_M
    off_n = pid_n * BLOCK_N

    mma_layout: gl.constexpr = pick_wgmma_layout(DTYPE, BLOCK_M, BLOCK_N, NUM_WARPS)
    acc = warpgroup_mma_init(
        gl.zeros((BLOCK_M, BLOCK_N), dtype=gl.float32, layout=mma_layout)
    )

    bars = gl.allocate_shared_memory(
        gl.int64, [NUM_BUFFERS, 1], mbarrier.MBarrierLayout()
    )
    for i in gl.static_range(NUM_BUFFERS):
        mbarrier.init(bars.index(i), count=1)
    idx = 0
    phase = 0

    for k in range(0, K, BLOCK_K):
        a = a_bufs.index(idx)
        b = b_bufs.index(idx)
        bar = bars.index(idx)
        mbarrier.expect(bar, a_desc.block_type.nbytes + b_desc.block_type.nbytes)
        tma.async_copy_global_to_shared(a_desc, [off_m, k], bar, a)
        tma.async_copy_global_to_shared(
            b_desc, [off_n, k] if TRANS_B else [k, off_n], bar, b
        )
        mbarrier.wait(bar, phase=phase)

        if TRANS_B:
            b = b.permute((1, 0))
        acc = warpgroup_mma_wait(num_outstanding=0, deps=(acc,))
        acc = warpgroup_mma(a, b, acc, is_async=True)

        idx += 1
        if idx == NUM_BUFFERS:
            idx = 0
            phase ^= 1

    acc = warpgroup_mma_wait(num_outstanding=0, deps=(acc,))
    for i in gl.static_range(NUM_BUFFERS):
        mbarrier.invalidate(bars.index(i))

    c_smem = gl.allocate_shared_memory(DTYPE, [BLOCK_M, BLOCK_N], C_LAYOUT)
    c_smem.store(acc.to(DTYPE))
    fence_async_shared()
    tma.async_copy_shared_to_global(c_desc, [off_m, off_n], c_smem)
    tma.store_wait(pendings=0)

# config = {"BLOCK_K": 128, "BLOCK_M": 128, "BLOCK_N": 128, "arch": "sm_90", "dtype": "bf16", "num_buffers": 2, "num_warps": 8, "trans_b": 1}
# arch = sm_90


// ===== COMPILED SASS (sm_90a) =====

	.target	sm_90a

	.elftype	@"ET_EXEC"


//--------------------- .note.nv.tkinfo           --------------------------
	.section	.note.nv.tkinfo,"",@"SHT_NOTE"
	.sectionflags	@"SHF_NOTE_NV_TKINFO"
	.tkinfo
        /*0018*/ 	.word	0x00000002
        /*0030*/ 	.string	""
        /*0030*/ 	.string	"ptxas"
        /*0030*/ 	.string	"Cuda compilation tools, release 13.0, V13.0.88"
        /*0030*/ 	.string	"Build cuda_13.0.r13.0/compiler.36424714_0"
        /*0030*/ 	.string	"-v  -suppress-debug-info  -lineinfo  -arch sm_90a "



//--------------------- .note.nv.cuinfo           --------------------------
	.section	.note.nv.cuinfo,"",@"SHT_NOTE"
	.sectionflags	@"SHF_NOTE_NV_CUINFO"
        /*0018*/ 	.short	0x0002
        /*001a*/ 	.short	0x005a
        /*001c*/ 	.short	0x0082
	.zero		2


//--------------------- .nv.info                  --------------------------
	.section	.nv.info,"",@"SHT_CUDA_INFO"
	.align	4


	//----- nvinfo : EIATTR_REGCOUNT
	.align		4
        /*0000*/ 	.byte	0x04, 0x2f
        /*0002*/ 	.short	(.L_1 - .L_0)
	.align		4
.L_0:
        /*0004*/ 	.word	index@(gluon_wgmma)
        /*0008*/ 	.word	0x0000005a


	//----- nvinfo : EIATTR_FRAME_SIZE
	.align		4
.L_1:
        /*000c*/ 	.byte	0x04, 0x11
        /*000e*/ 	.short	(.L_3 - .L_2)
	.align		4
.L_2:
        /*0010*/ 	.word	index@(gluon_wgmma)
        /*0014*/ 	.word	0x00000000


	//----- nvinfo : EIATTR_MIN_STACK_SIZE
	.align		4
.L_3:
        /*0018*/ 	.byte	0x04, 0x12
        /*001a*/ 	.short	(.L_5 - .L_4)
	.align		4
.L_4:
        /*001c*/ 	.word	index@(gluon_wgmma)
        /*0020*/ 	.word	0x00000000
.L_5:


//--------------------- .nv.compat                --------------------------
	.section	.nv.compat,"",@"SHT_CUDA_COMPAT_INFO"
	.align	4
        /*0000*/ 	.byte	0x02, 0x09, 0x01, 0x00, 0x02, 0x02, 0x04, 0x00, 0x02, 0x05, 0x05, 0x00, 0x03, 0x07, 0x01, 0x01
        /*0010*/ 	.byte	0x02, 0x03, 0x03, 0x00, 0x02, 0x06, 0x01, 0x00, 0x04, 0x0b, 0x08, 0x00, 0x00, 0x00, 0x00, 0x00
        /*0020*/ 	.byte	0x00, 0x00, 0x00, 0x00


//--------------------- .nv.info.gluon_wgmma      --------------------------
	.section	.nv.info.gluon_wgmma,"",@"SHT_CUDA_INFO"
	.sectionflags	@""
	.align	4


	//----- nvinfo : EIATTR_CUDA_API_VERSION
	.align		4
        /*0000*/ 	.byte	0x04, 0x37
        /*0002*/ 	.short	(.L_7 - .L_6)
.L_6:
        /*0004*/ 	.word	0x00000082


	//----- nvinfo : EIATTR_KPARAM_INFO
	.align		4
.L_7:
        /*0008*/ 	.byte	0x04, 0x17
        /*000a*/ 	.short	(.L_9 - .L_8)
.L_8:
        /*000c*/ 	.word	0x00000000
        /*0010*/ 	.short	0x000a
        /*0012*/ 	.short	0x0048
        /*0014*/ 	.byte	0x00, 0xf4, 0x21, 0x00


	//----- nvinfo : EIATTR_KPARAM_INFO
	.align		4
.L_9:
        /*0018*/ 	.byte	0x04, 0x17
        /*001a*/ 	.short	(.L_11 - .L_10)
.L_10:
        /*001c*/ 	.word	0x00000000
        /*0020*/ 	.short	0x0009
        /*0022*/ 	.short	0x0040
        /*0024*/ 	.byte	0x00, 0xf4, 0x21, 0x00


	//----- nvinfo : EIATTR_KPARAM_INFO
	.align		4
.L_11:
        /*0028*/ 	.byte	0x04, 0x17
        /*002a*/ 	.short	(.L_13 - .L_12)
.L_12:
        /*002c*/ 	.word	0x00000000
        /*0030*/ 	.short	0x0008
        /*0032*/ 	.short	0x0038
        /*0034*/ 	.byte	0x00, 0xf0, 0x21, 0x00


	//----- nvinfo : EIATTR_KPARAM_INFO
	.align		4
.L_13:
        /*0038*/ 	.byte	0x04, 0x17
        /*003a*/ 	.short	(.L_15 - .L_14)
.L_14:
        /*003c*/ 	.word	0x00000000
        /*0040*/ 	.short	0x0007
        /*0042*/ 	.short	0x0030
        /*0044*/ 	.byte	0x00, 0xf0, 0x21, 0x00


	//----- nvinfo : EIATTR_KPARAM_INFO
	.align		4
.L_15:
        /*0048*/ 	.byte	0x04, 0x17
        /*004a*/ 	.short	(.L_17 - .L_16)
.L_16:
        /*004c*/ 	.word	0x00000000
        /*0050*/ 	.short	0x0006
        /*0052*/ 	.short	0x0028
        /*0054*/ 	.byte	0x00, 0xf0, 0x21, 0x00


	//----- nvinfo : EIATTR_KPARAM_INFO
	.align		4
.L_17:
        /*0058*/ 	.byte	0x04, 0x17
        /*005a*/ 	.short	(.L_19 - .L_18)
.L_18:
        /*005c*/ 	.word	0x00000000
        /*0060*/ 	.short	0x0005
        /*0062*/ 	.short	0x0020
        /*0064*/ 	.byte	0x00, 0xf0, 0x11, 0x00


	//----- nvinfo : EIATTR_KPARAM_INFO
	.align		4
.L_19:
        /*0068*/ 	.byte	0x04, 0x17
        /*006a*/ 	.short	(.L_21 - .L_20)
.L_20:
        /*006c*/ 	.word	0x00000000
        /*0070*/ 	.short	0x0004
        /*0072*/ 	.short	0x001c
        /*0074*/ 	.byte	0x00, 0xf0, 0x11, 0x00


	//----- nvinfo : EIATTR_KPARAM_INFO
	.align		4
.L_21:
        /*0078*/ 	.byte	0x04, 0x17
        /*007a*/ 	.short	(.L_23 - .L_22)
.L_22:
        /*007c*/ 	.word	0x00000000
        /*0080*/ 	.short	0x0003
        /*0082*/ 	.short	0x0018
        /*0084*/ 	.byte	0x00, 0xf0, 0x11, 0x00


	//----- nvinfo : EIATTR_KPARAM_INFO
	.align		4
.L_23:
        /*0088*/ 	.byte	0x04, 0x17
        /*008a*/ 	.short	(.L_25 - .L_24)
.L_24:
        /*008c*/ 	.word	0x00000000
        /*0090*/ 	.short	0x0002
        /*0092*/ 	.short	0x0010
        /*0094*/ 	.byte	0x00, 0xf4, 0x21, 0x00


	//----- nvinfo : EIATTR_KPARAM_INFO
	.align		4
.L_25:
        /*0098*/ 	.byte	0x04, 0x17
        /*009a*/ 	.short	(.L_27 - .L_26)
.L_26:
        /*009c*/ 	.word	0x00000000
        /*00a0*/ 	.short	0x0001
        /*00a2*/ 	.short	0x0008
        /*00a4*/ 	.byte	0x00, 0xf4, 0x21, 0x00


	//----- nvinfo : EIATTR_KPARAM_INFO
	.align		4
.L_27:
        /*00a8*/ 	.byte	0x04, 0x17
        /*00aa*/ 	.short	(.L_29 - .L_28)
.L_28:
        /*00ac*/ 	.word	0x00000000
        /*00b0*/ 	.short	0x0000
        /*00b2*/ 	.short	0x0000
        /*00b4*/ 	.byte	0x00, 0xf4, 0x21, 0x00


	//----- nvinfo : EIATTR_SPARSE_MMA_MASK
	.align		4
.L_29:
        /*00b8*/ 	.byte	0x03, 0x50
        /*00ba*/ 	.short	0x0000


	//----- nvinfo : EIATTR_MAXREG_COUNT
	.align		4
        /*00bc*/ 	.byte	0x03, 0x1b
        /*00be*/ 	.short	0x00ff


	//----- nvinfo : EIATTR_NUM_BARRIERS
	.align		4
        /*00c0*/ 	.byte	0x02, 0x4c
        /*00c2*/ 	.byte	0x01
	.zero		1


	//----- nvinfo : EIATTR_MERCURY_ISA_VERSION
	.align		4
        /*00c4*/ 	.byte	0x03, 0x5f
        /*00c6*/ 	.short	0x0101


	//----- nvinfo : EIATTR_INT_WARP_WIDE_INSTR_OFFSETS
	.align		4
        /*00c8*/ 	.byte	0x04, 0x31
        /*00ca*/ 	.short	(.L_31 - .L_30)


	//   ....[0]....
.L_30:
        /*00cc*/ 	.word	0x00001320


	//   ....[1]....
        /*00d0*/ 	.word	0x00001340


	//   ....[2]....
        /*00d4*/ 	.word	0x000013f0


	//   ....[3]....
        /*00d8*/ 	.word	0x000018c0


	//   ....[4]....
        /*00dc*/ 	.word	0x000018d0


	//   ....[5]....
        /*00e0*/ 	.word	0x00001950


	//   ....[6]....
        /*00e4*/ 	.word	0x00001960


	//   ....[7]....
        /*00e8*/ 	.word	0x00002170


	//   ....[8]....
        /*00ec*/ 	.word	0x00002180


	//----- nvinfo : EIATTR_COOP_GROUP_MASK_REGIDS
	.align		4
.L_31:
        /*00f0*/ 	.byte	0x04, 0x29
        /*00f2*/ 	.short	(.L_33 - .L_32)


	//   ....[0]....
.L_32:
        /*00f4*/ 	.word	0xffffffff


	//   ....[1]....
        /*00f8*/ 	.word	0xffffffff


	//   ....[2]....
        /*00fc*/ 	.word	0xffffffff


	//----- nvinfo : EIATTR_COOP_GROUP_INSTR_OFFSETS
	.align		4
.L_33:
        /*0100*/ 	.byte	0x04, 0x28
        /*0102*/ 	.short	(.L_35 - .L_34)


	//   ....[0]....
.L_34:
        /*0104*/ 	.word	0x00000150


	//   ....[1]....
        /*0108*/ 	.word	0x00000700


	//   ....[2]....
        /*010c*/ 	.word	0x00000cf0


	//----- nvinfo : EIATTR_MBARRIER_INSTR_OFFSETS
	.align		4
.L_35:
        /*0110*/ 	.byte	0x04, 0x39
        /*0112*/ 	.short	(.L_37 - .L_36)


	//   ....[0]....
.L_36:
        /*0114*/ 	.word	0x00001490
        /*0118*/ 	.word	0x000000ff
        /*011c*/ 	.word	0x00020000
        /*0120*/ 	.short	0x0100
        /*0122*/ 	.byte	0x0c
	.zero		1


	//   ....[1]....
        /*0124*/ 	.word	0x000015d0
        /*0128*/ 	.word	0x000000ff
        /*012c*/ 	.word	0x00020008
        /*0130*/ 	.short	0x0100
        /*0132*/ 	.byte	0x0c
	.zero		1


	//   ....[2]....
        /*0134*/ 	.word	0x00001a20
        /*0138*/ 	.word	0x000000ff
        /*013c*/ 	.word	0x00020000
        /*0140*/ 	.short	0x010a
        /*0142*/ 	.byte	0x07
	.zero		1


	//   ....[3]....
        /*0144*/ 	.word	0x00001e90
        /*0148*/ 	.word	0x000000ff
        /*014c*/ 	.word	0x00020000
        /*0150*/ 	.short	0x0108
        /*0152*/ 	.byte	0x0c
	.zero		1


	//   ....[4]....
        /*0154*/ 	.word	0x00001fb0
        /*0158*/ 	.word	0x000000ff
        /*015c*/ 	.word	0x00020008
        /*0160*/ 	.short	0x0108
        /*0162*/ 	.byte	0x0c
	.zero		1


	//   ....[5]....
        /*0164*/ 	.word	0x00002210
        /*0168*/ 	.word	0x000000ff
        /*016c*/ 	.word	0x00020000
        /*0170*/ 	.short	0x010a
        /*0172*/ 	.byte	0x07
	.zero		1


	//----- nvinfo : EIATTR_NUM_MBARRIERS
	.align		4
.L_37:
        /*0174*/ 	.byte	0x03, 0x38
        /*0176*/ 	.short	0x0002


	//----- nvinfo : EIATTR_EXIT_INSTR_OFFSETS
	.align		4
        /*0178*/ 	.byte	0x04, 0x1c
        /*017a*/ 	.short	(.L_39 - .L_38)


	//   ....[0]....
.L_38:
        /*017c*/ 	.word	0x00002200


	//----- nvinfo : EIATTR_REQNTID
	.align		4
.L_39:
        /*0180*/ 	.byte	0x04, 0x10
        /*0182*/ 	.short	(.L_41 - .L_40)
.L_40:
        /*0184*/ 	.word	0x00000100
        /*0188*/ 	.word	0x00000001
        /*018c*/ 	.word	0x00000001


	//----- nvinfo : EIATTR_CRS_STACK_SIZE
	.align		4
.L_41:
        /*0190*/ 	.byte	0x04, 0x1e
        /*0192*/ 	.short	(.L_43 - .L_42)
.L_42:
        /*0194*/ 	.word	0x00000000


	//----- nvinfo : EIATTR_CBANK_PARAM_SIZE
	.align		4
.L_43:
        /*0198*/ 	.byte	0x03, 0x19
        /*019a*/ 	.short	0x0050


	//----- nvinfo : EIATTR_PARAM_CBANK
	.align		4
        /*019c*/ 	.byte	0x04, 0x0a
        /*019e*/ 	.short	(.L_45 - .L_44)
	.align		4
.L_44:
        /*01a0*/ 	.word	index@(.nv.constant0.gluon_wgmma)
        /*01a4*/ 	.short	0x0210
        /*01a6*/ 	.short	0x0050


	//----- nvinfo : EIATTR_SW_WAR
	.align		4
.L_45:
        /*01a8*/ 	.byte	0x04, 0x36
        /*01aa*/ 	.short	(.L_47 - .L_46)
.L_46:
        /*01ac*/ 	.word	0x00000008
.L_47:


//--------------------- .nv.callgraph             --------------------------
	.section	.nv.callgraph,"",@"SHT_CUDA_CALLGRAPH"
	.align	4
	.sectionentsize	8
	.align		4
        /*0000*/ 	.word	0x00000000
	.align		4
        /*0004*/ 	.word	0xffffffff
	.align		4
        /*0008*/ 	.word	0x00000000
	.align		4
        /*000c*/ 	.word	0xfffffffe
	.align		4
        /*0010*/ 	.word	0x00000000
	.align		4
        /*0014*/ 	.word	0xfffffffd
	.align		4
        /*0018*/ 	.word	0x00000000
	.align		4
        /*001c*/ 	.word	0xfffffffc


//--------------------- .text.gluon_wgmma         --------------------------
	.section	.text.gluon_wgmma,"ax",@progbits
	.align	128
        .global         gluon_wgmma
        .type           gluon_wgmma,@function
        .size           gluon_wgmma,(.L_x_52 - gluon_wgmma)
        .other          gluon_wgmma,@"STO_CUDA_ENTRY STV_DEFAULT"
gluon_wgmma:
.text.gluon_wgmma:
[----:B------:R-:W-:Y:S01]  /*0000*/  LDC R1, c[0x0][0x28] ;  /* 0x00000a00ff017b82 */ /* 0x000fe20000000800 */
[----:B------:R-:W1:Y:S07]  /*0010*/  S2R R0, SR_TID.X ;  /* 0x0000000000007919 */ /* 0x000e6e0000002100 */
[----:B------:R-:W2:Y:S01]  /*0020*/  S2UR UR4, SR_CgaCtaId ;  /* 0x00000000000479c3 */ /* 0x000ea20000008800 */
[----:B------:R-:W-:Y:S01]  /*0030*/  UMOV UR12, 0x400 ;  /* 0x00000400000c7882 */ /* 0x000fe20000000000 */
[----:B------:R-:W-:Y:S01]  /*0040*/  ULDC UR6, c[0x0][0xc] ;  /* 0x0000030000067ab9 */ /* 0x000fe20000000800 */
[----:B------:R-:W-:Y:S01]  /*0050*/  ULDC.64 UR18, c[0x0][0x250] ;  /* 0x0000940000127ab9 */ /* 0x000fe20000000a00 */
[----:B------:R-:W-:Y:S04]  /*0060*/  BSSY B0, `(.L_x_0) ;  /* 0x000001f000007945 */ /* 0x000fe80003800000 */
[----:B------:R-:W3:Y:S08]  /*0070*/  LDC R4, c[0x0][0x228] ;  /* 0x00008a00ff047b82 */ /* 0x000ef00000000800 */
[----:B------:R-:W4:Y:S08]  /*0080*/  LDC R13, c[0x0][0x230] ;  /* 0x00008c00ff0d7b82 */ /* 0x000f300000000800 */
[----:B------:R-:W-:Y:S01]  /*0090*/  S2UR UR32, SR_CTAID.Y ;  /* 0x00000000002079c3 */ /* 0x000fe20000002600 */
[----:B--2---:R-:W-:-:S03]  /*00a0*/  ULEA UR12, UR4, UR12, 0x18 ;  /* 0x0000000c040c7291 */ /* 0x004fc6000f8ec03f */
[----:B------:R-:W-:Y:S01]  /*00b0*/  ULDC UR4, c[0x0][0x10] ;  /* 0x0000040000047ab9 */ /* 0x000fe20000000800 */
[----:B-1----:R-:W-:-:S03]  /*00c0*/  LOP3.LUT R6, R0, 0xff, RZ, 0xc0, !PT ;  /* 0x000000ff00067812 */ /* 0x002fc600078ec0ff */
[----:B------:R-:W1:Y:S01]  /*00d0*/  S2UR UR5, SR_CTAID.Z ;  /* 0x00000000000579c3 */ /* 0x000e620000002700 */
[----:B---3--:R-:W-:Y:S01]  /*00e0*/  VIADD R4, R4, 0xffffffff ;  /* 0xffffffff04047836 */ /* 0x008fe20000000000 */
[C---:B------:R-:W-:Y:S02]  /*00f0*/  ISETP.GE.U32.AND P0, PT, R6.reuse, 0x20, PT ;  /* 0x000000200600780c */ /* 0x040fe40003f06070 */
[C---:B------:R-:W-:Y:S02]  /*0100*/  ISETP.NE.U32.AND P2, PT, R6.reuse, RZ, PT ;  /* 0x000000ff0600720c */ /* 0x040fe40003f45070 */
[----:B------:R-:W-:Y:S02]  /*0110*/  LEA R12, R6, UR12, 0x2 ;  /* 0x0000000c060c7c11 */ /* 0x000fe4000f8e10ff */
[----:B------:R-:W2:Y:S01]  /*0120*/  S2UR UR33, SR_CTAID.X ;  /* 0x00000000002179c3 */ /* 0x000ea20000002500 */
[----:B----4-:R-:W-:-:S06]  /*0130*/  VIADD R9, R13, 0xffffffff ;  /* 0xffffffff0d097836 */ /* 0x010fcc0000000000 */
[----:B------:R3:W-:Y:S01]  /*0140*/  @!P0 STS [R12], RZ ;  /* 0x000000ff0c008388 */ /* 0x0007e20000000800 */
[----:B------:R-:W-:-:S03]  /*0150*/  NOP ;  /* 0x0000000000007918 */ /* 0x000fc60000000000 */
[----:B------:R3:W-:Y:S01]  /*0160*/  @!P2 STS [UR12+0x24], R4 ;  /* 0x00002404ff00a988 */ /* 0x0007e2000800080c */
[----:B-1----:R-:W-:-:S03]  /*0170*/  UIMAD UR4, UR5, UR4, UR32 ;  /* 0x00000004050472a4 */ /* 0x002fc6000f8e0220 */
[----:B------:R3:W-:Y:S01]  /*0180*/  @!P2 STS [UR12+0x20], R9 ;  /* 0x00002009ff00a988 */ /* 0x0007e2000800080c */
[----:B--2---:R-:W-:-:S04]  /*0190*/  UIMAD UR4, UR4, UR6, UR33 ;  /* 0x00000006040472a4 */ /* 0x004fc8000f8e0221 */
[----:B------:R-:W-:-:S03]  /*01a0*/  UIMAD UR5, UR4, 0x180, URZ ;  /* 0x00000180040578a4 */ /* 0x000fc6000f8e023f */
[----:B------:R-:W-:Y:S01]  /*01b0*/  UMOV UR4, URZ ;  /* 0x0000003f00047c82 */ /* 0x000fe20008000000 */
[----:B------:R-:W-:-:S04]  /*01c0*/  UIADD3 UR14, UP0, UR5, UR18, URZ ;  /* 0x00000012050e7290 */ /* 0x000fc8000ff1e03f */
[----:B------:R-:W-:Y:S01]  /*01d0*/  ULEA.HI.X.SX32 UR15, UR5, UR19, 0x1, UP0 ;  /* 0x00000013050f7291 */ /* 0x000fe200080f0e3f */
[----:B---3--:R-:W-:Y:S11]  /*01e0*/  @P2 BRA `(.L_x_1) ;  /* 0x0000000000182947 */ /* 0x008ff60003800000 */
[----:B------:R-:W1:Y:S01]  /*01f0*/  LDS R2, [UR12+0x8] ;  /* 0x0000080cff027984 */ /* 0x000e620008000800 */
[----:B------:R-:W2:Y:S01]  /*0200*/  LDC.64 R10, c[0x0][0x210] ;  /* 0x00008400ff0a7b82 */ /* 0x000ea20000000a00 */
[----:B------:R-:W-:Y:S02]  /*0210*/  IMAD.MOV.U32 R3, RZ, RZ, 0x70 ;  /* 0x00000070ff037424 */ /* 0x000fe400078e00ff */
[----:B--2---:R2:W-:Y:S03]  /*0220*/  STS.64 [UR12], R10 ;  /* 0x0000000aff007988 */ /* 0x0045e60008000a0c */
[----:B-1----:R-:W-:-:S05]  /*0230*/  LOP3.LUT R2, R2, 0x10, R3, 0xd8, !PT ;  /* 0x0000001002027812 */ /* 0x002fca00078ed803 */
[----:B------:R2:W-:Y:S02]  /*0240*/  STS [UR12+0x8], R2 ;  /* 0x00000802ff007988 */ /* 0x0005e4000800080c */
.L_x_1:
[----:B------:R-:W-:Y:S05]  /*0250*/  BSYNC B0 ;  /* 0x0000000000007941 */ /* 0x000fea0003800000 */
.L_x_0:
[----:B------:R-:W-:Y:S04]  /*0260*/  BSSY B0, `(.L_x_2) ;  /* 0x000000a000007945 */ /* 0x000fe80003800000 */
[----:B------:R-:W-:Y:S05]  /*0270*/  @P2 BRA `(.L_x_3) ;  /* 0x0000000000202947 */ /* 0x000fea0003800000 */
[----:B--2---:R-:W1:Y:S01]  /*0280*/  LDS R2, [UR12+0x34] ;  /* 0x0000340cff027984 */ /* 0x004e620008000800 */
[----:B------:R-:W-:Y:S02]  /*0290*/  IMAD.MOV.U32 R3, RZ, RZ, 0x3f000000 ;  /* 0x3f000000ff037424 */ /* 0x000fe400078e00ff */
[----:B------:R-:W-:Y:S01]  /*02a0*/  @!P2 IMAD.MOV.U32 R5, RZ, RZ, 0x7f ;  /* 0x0000007fff05a424 */ /* 0x000fe200078e00ff */
[----:B------:R-:W2:Y:S02]  /*02b0*/  @!P2 LDS R8, [UR12+0x38] ;  /* 0x0000380cff08a984 */ /* 0x000ea40008000800 */
[----:B-1----:R-:W-:Y:S02]  /*02c0*/  LOP3.LUT R2, R2, 0xff000000, R3, 0xb8, !PT ;  /* 0xff00000002027812 */ /* 0x002fe400078eb803 */
[----:B--2---:R-:W-:-:S03]  /*02d0*/  @!P2 LOP3.LUT R3, R8, 0xff, R5, 0xb8, !PT ;  /* 0x000000ff0803a812 */ /* 0x004fc600078eb805 */
[----:B------:R1:W-:Y:S04]  /*02e0*/  STS [UR12+0x34], R2 ;  /* 0x00003402ff007988 */ /* 0x0003e8000800080c */
[----:B------:R1:W-:Y:S02]  /*02f0*/  @!P2 STS [UR12+0x38], R3 ;  /* 0x00003803ff00a988 */ /* 0x0003e4000800080c */
.L_x_3:
[----:B------:R-:W-:Y:S05]  /*0300*/  BSYNC B0 ;  /* 0x0000000000007941 */ /* 0x000fea0003800000 */
.L_x_2:
[----:B------:R-:W-:Y:S04]  /*0310*/  BSSY B0, `(.L_x_4) ;  /* 0x000000e000007945 */ /* 0x000fe80003800000 */
[----:B------:R-:W-:Y:S05]  /*0320*/  @P2 BRA `(.L_x_5) ;  /* 0x0000000000302947 */ /* 0x000fea0003800000 */
[----:B-1----:R-:W1:Y:S01]  /*0330*/  LDS R3, [UR12+0x34] ;  /* 0x0000340cff037984 */ /* 0x002e620008000800 */
[----:B--2---:R-:W2:Y:S03]  /*0340*/  LDC.64 R10, c[0x0][0x238] ;  /* 0x00008e00ff0a7b82 */ /* 0x004ea60000000a00 */
[----:B------:R-:W3:Y:S01]  /*0350*/  LDS R2, [UR12+0x1c] ;  /* 0x00001c0cff027984 */ /* 0x000ee20008000800 */
[C---:B--2---:R-:W-:Y:S01]  /*0360*/  SHF.L.U64.HI R8, R10.reuse, 0x1, R11 ;  /* 0x000000010a087819 */ /* 0x044fe2000001020b */
[----:B------:R-:W-:-:S03]  /*0370*/  IMAD.SHL.U32 R5, R10, 0x2, RZ ;  /* 0x000000020a057824 */ /* 0x000fc600078e00ff */
[--C-:B------:R-:W-:Y:S02]  /*0380*/  SHF.R.U32.HI R7, RZ, 0x4, R8.reuse ;  /* 0x00000004ff077819 */ /* 0x100fe40000011608 */
[----:B------:R-:W-:-:S05]  /*0390*/  SHF.R.U64 R5, R5, 0x4, R8 ;  /* 0x0000000405057819 */ /* 0x000fca0000001208 */
[----:B------:R4:W-:Y:S01]  /*03a0*/  STS [UR12+0xc], R5 ;  /* 0x00000c05ff007988 */ /* 0x0009e2000800080c */
[----:B-1----:R-:W-:Y:S02]  /*03b0*/  LOP3.LUT R3, R3, 0x7, RZ, 0xb8, !PT ;  /* 0x0000000703037812 */ /* 0x002fe400078eb8ff */
[----:B---3--:R-:W-:-:S03]  /*03c0*/  LOP3.LUT R2, R2, 0xf, R7, 0xb8, !PT ;  /* 0x0000000f02027812 */ /* 0x008fc600078eb807 */
[----:B------:R4:W-:Y:S04]  /*03d0*/  STS [UR12+0x34], R3 ;  /* 0x00003403ff007988 */ /* 0x0009e8000800080c */
[----:B------:R4:W-:Y:S02]  /*03e0*/  STS [UR12+0x1c], R2 ;  /* 0x00001c02ff007988 */ /* 0x0009e4000800080c */
.L_x_5:
[----:B------:R-:W-:Y:S05]  /*03f0*/  BSYNC B0 ;  /* 0x0000000000007941 */ /* 0x000fea0003800000 */
.L_x_4:
[----:B------:R-:W-:Y:S04]  /*0400*/  BSSY B1, `(.L_x_6) ;  /* 0x000001a000017945 */ /* 0x000fe80003800000 */
[----:B------:R-:W-:Y:S04]  /*0410*/  BSSY B0, `(.L_x_7) ;  /* 0x0000015000007945 */ /* 0x000fe80003800000 */
[----:B------:R-:W-:Y:S05]  /*0420*/  @P2 BRA `(.L_x_8) ;  /* 0x0000000000202947 */ /* 0x000fea0003800000 */
[----:B-12-4-:R-:W1:Y:S02]  /*0430*/  LDS R2, [UR12+0x34] ;  /* 0x0000340cff027984 */ /* 0x016e640008000800 */
[----:B-1----:R-:W-:-:S05]  /*0440*/  LOP3.LUT R2, R2, 0x38, RZ, 0xb8, !PT ;  /* 0x0000003802027812 */ /* 0x002fca00078eb8ff */
[----:B------:R1:W-:Y:S01]  /*0450*/  STS [UR12+0x34], R2 ;  /* 0x00003402ff007988 */ /* 0x0003e2000800080c */
[----:B------:R-:W-:Y:S05]  /*0460*/  @P2 BRA `(.L_x_9) ;  /* 0x0000000000202947 */ /* 0x000fea0003800000 */
[----:B-1----:R-:W1:Y:S01]  /*0470*/  LDS R2, [UR12+0x8] ;  /* 0x0000080cff027984 */ /* 0x002e620008000800 */
[----:B------:R-:W-:-:S05]  /*0480*/  IMAD.MOV.U32 R3, RZ, RZ, 0x780 ;  /* 0x00000780ff037424 */ /* 0x000fca00078e00ff */
[----:B-1----:R-:W-:-:S05]  /*0490*/  LOP3.LUT R2, R2, 0x500, R3, 0xd8, !PT ;  /* 0x0000050002027812 */ /* 0x002fca00078ed803 */
[----:B------:R3:W-:Y:S02]  /*04a0*/  STS [UR12+0x8], R2 ;  /* 0x00000802ff007988 */ /* 0x0007e4000800080c */
.L_x_8:
[----:B------:R-:W-:Y:S05]  /*04b0*/  @P2 BRA `(.L_x_10) ;  /* 0x0000000000282947 */ /* 0x000fea0003800000 */
[----:B-1234-:R-:W1:Y:S02]  /*04c0*/  LDS R2, [UR12+0x8] ;  /* 0x0000080cff027984 */ /* 0x01ee640008000800 */
[----:B-1----:R-:W-:-:S05]  /*04d0*/  LOP3.LUT R2, R2, 0x1800, RZ, 0xb8, !PT ;  /* 0x0000180002027812 */ /* 0x002fca00078eb8ff */
[----:B------:R2:W-:Y:S02]  /*04e0*/  STS [UR12+0x8], R2 ;  /* 0x00000802ff007988 */ /* 0x0005e4000800080c */
.L_x_9:
[----:B------:R-:W-:Y:S05]  /*04f0*/  @P2 BREAK B0 ;  /* 0x0000000000002942 */ /* 0x000fea0003800000 */
[----:B------:R-:W-:Y:S05]  /*0500*/  @P2 BRA `(.L_x_11) ;  /* 0x0000000000242947 */ /* 0x000fea0003800000 */
[----:B------:R-:W3:Y:S01]  /*0510*/  LDS R3, [UR12+0x8] ;  /* 0x0000080cff037984 */ /* 0x000ee20008000800 */
[----:B-12---:R-:W-:-:S05]  /*0520*/  IMAD.MOV.U32 R2, RZ, RZ, 0x6000 ;  /* 0x00006000ff027424 */ /* 0x006fca00078e00ff */
[----:B---3--:R-:W-:-:S04]  /*0530*/  LOP3.LUT R2, R3, 0x6000, R2, 0xd8, !PT ;  /* 0x0000600003027812 */ /* 0x008fc800078ed802 */
[----:B------:R-:W-:-:S05]  /*0540*/  LOP3.LUT R2, R2, 0x400000, RZ, 0xb8, !PT ;  /* 0x0040000002027812 */ /* 0x000fca00078eb8ff */
[----:B------:R5:W-:Y:S02]  /*0550*/  STS [UR12+0x8], R2 ;  /* 0x00000802ff007988 */ /* 0x000be4000800080c */
.L_x_10:
[----:B------:R-:W-:Y:S05]  /*0560*/  BSYNC B0 ;  /* 0x0000000000007941 */ /* 0x000fea0003800000 */
.L_x_7:
[----:B-12345:R-:W1:Y:S02]  /*0570*/  @!P2 LDS R2, [UR12+0x8] ;  /* 0x0000080cff02a984 */ /* 0x03ee640008000800 */
[----:B-1----:R-:W-:-:S05]  /*0580*/  @!P2 LOP3.LUT R2, R2, 0x8000, RZ, 0xb8, !PT ;  /* 0x000080000202a812 */ /* 0x002fca00078eb8ff */
[----:B------:R3:W-:Y:S02]  /*0590*/  @!P2 STS [UR12+0x8], R2 ;  /* 0x00000802ff00a988 */ /* 0x0007e4000800080c */
.L_x_11:
[----:B------:R-:W-:Y:S05]  /*05a0*/  BSYNC B1 ;  /* 0x0000000000017941 */ /* 0x000fea0003800000 */
.L_x_6:
[----:B------:R-:W-:Y:S05]  /*05b0*/  WARPSYNC.ALL ;  /* 0x0000000000007948 */ /* 0x000fea0003800000 */
[----:B------:R-:W-:Y:S05]  /*05c0*/  @P0 BRA `(.L_x_12) ;  /* 0x0000000000280947 */ /* 0x000fea0003800000 */
[----:B-123--:R-:W1:Y:S01]  /*05d0*/  S2R R2, SR_LANEID ;  /* 0x0000000000027919 */ /* 0x00ee620000000000 */
[----:B------:R-:W-:Y:S05]  /*05e0*/  WARPSYNC.ALL ;  /* 0x0000000000007948 */ /* 0x000fea0003800000 */
[----:B-1----:R-:W-:-:S05]  /*05f0*/  IMAD.SHL.U32 R5, R2, 0x4, RZ ;  /* 0x0000000402057824 */ /* 0x002fca00078e00ff */
[----:B------:R-:W1:Y:S01]  /*0600*/  LDS R7, [R5+UR12] ;  /* 0x0000000c05077984 */ /* 0x000e620008000800 */
[----:B------:R-:W-:-:S05]  /*0610*/  IADD3 R2, P1, R5, UR14, RZ ;  /* 0x0000000e05027c10 */ /* 0x000fca000ff3e0ff */
[----:B------:R-:W-:-:S05]  /*0620*/  IMAD.X R3, RZ, RZ, UR15, P1 ;  /* 0x0000000fff037e24 */ /* 0x000fca00088e06ff */
[----:B-1----:R4:W5:Y:S01]  /*0630*/  ATOMG.E.EXCH.STRONG.GPU PT, RZ, [R2], R7 ;  /* 0x0000000702ff73a8 */ /* 0x00296200041ee100 */
[----:B------:R-:W-:-:S04]  /*0640*/  DEPBAR {5,4,3,2,1,0} ;  /* 0x0000003f0000791a */ /* 0x000fc80000000000 */
[----:B------:R4:W-:Y:S01]  /*0650*/  UTMACCTL.IV [UR14] ;  /* 0x000000000e0079b9 */ /* 0x0009e20008000000 */
[----:B------:R-:W-:Y:S01]  /*0660*/  NOP ;  /* 0x0000000000007918 */ /* 0x000fe20000000000 */
.L_x_12:
[----:B------:R-:W-:Y:S05]  /*0670*/  @P0 BRA `(.L_x_13) ;  /* 0x00000000000c0947 */ /* 0x000fea0003800000 */
[----:B------:R0:W-:Y:S01]  /*0680*/  UTMACMDFLUSH ;  /* 0x00000000000079b7 */ /* 0x0001e20000000000 */
[----:B------:R-:W-:Y:S05]  /*0690*/  @P0 BRA `(.L_x_13) ;  /* 0x0000000000040947 */ /* 0x000fea0003800000 */
[----:B------:R-:W-:-:S04]  /*06a0*/  DEPBAR.LE SB0, 0x0 ;  /* 0x000080000000791a */ /* 0x000fc80000000000 */
.L_x_13:
[----:B------:R-:W-:Y:S05]  /*06b0*/  WARPSYNC.ALL ;  /* 0x0000000000007948 */ /* 0x000fea0003800000 */
[----:B-----5:R-:W-:Y:S06]  /*06c0*/  BAR.SYNC.DEFER_BLOCKING 0x0 ;  /* 0x0000000000007b1d */ /* 0x020fec0000010000 */
[----:B------:R-:W-:Y:S02]  /*06d0*/  BSSY B1, `(.L_x_14) ;  /* 0x000000b000017945 */ /* 0x000fe40003800000 */
[----:B------:R-:W-:Y:S06]  /*06e0*/  BAR.SYNC.DEFER_BLOCKING 0x0 ;  /* 0x0000000000007b1d */ /* 0x000fec0000010000 */
[----:B------:R5:W-:Y:S01]  /*06f0*/  @!P0 STS [R12], RZ ;  /* 0x000000ff0c008388 */ /* 0x000be20000000800 */
[----:B------:R-:W-:Y:S01]  /*0700*/  NOP ;  /* 0x0000000000007918 */ /* 0x000fe20000000000 */
[----:B------:R-:W-:Y:S05]  /*0710*/  @P2 BRA `(.L_x_15) ;  /* 0x0000000000182947 */ /* 0x000fea0003800000 */
[----:B-1234-:R-:W1:Y:S01]  /*0720*/  LDS R2, [UR12+0x8] ;  /* 0x0000080cff027984 */ /* 0x01ee620008000800 */
[----:B------:R-:W2:Y:S01]  /*0730*/  LDC.64 R10, c[0x0][0x218] ;  /* 0x00008600ff0a7b82 */ /* 0x000ea20000000a00 */
[----:B------:R-:W-:Y:S02]  /*0740*/  IMAD.MOV.U32 R3, RZ, RZ, 0x70 ;  /* 0x00000070ff037424 */ /* 0x000fe400078e00ff */
[----:B--2---:R2:W-:Y:S03]  /*0750*/  STS.64 [UR12], R10 ;  /* 0x0000000aff007988 */ /* 0x0045e60008000a0c */
[----:B-1----:R-:W-:-:S05]  /*0760*/  LOP3.LUT R2, R2, 0x10, R3, 0xd8, !PT ;  /* 0x0000001002027812 */ /* 0x002fca00078ed803 */
[----:B------:R2:W-:Y:S02]  /*0770*/  STS [UR12+0x8], R2 ;  /* 0x00000802ff007988 */ /* 0x0005e4000800080c */
.L_x_15:
[----:B----4-:R-:W-:Y:S05]  /*0780*/  BSYNC B1 ;  /* 0x0000000000017941 */ /* 0x010fea0003800000 */
.L_x_14:
[----:B------:R-:W-:Y:S04]  /*0790*/  BSSY B2, `(.L_x_16) ;  /* 0x000000f000027945 */ /* 0x000fe80003800000 */
[----:B------:R-:W-:Y:S04]  /*07a0*/  BSSY B1, `(.L_x_17) ;  /* 0x000000c000017945 */ /* 0x000fe80003800000 */
[----:B------:R-:W-:Y:S05]  /*07b0*/  @P2 BRA `(.L_x_18) ;  /* 0x0000000000282947 */ /* 0x000fea0003800000 */
[----:B-123--:R-:W1:Y:S01]  /*07c0*/  LDS R2, [UR12+0x34] ;  /* 0x0000340cff027984 */ /* 0x00ee620008000800 */
[----:B------:R-:W-:Y:S01]  /*07d0*/  IMAD.MOV.U32 R3, RZ, RZ, 0x3f000000 ;  /* 0x3f000000ff037424 */ /* 0x000fe200078e00ff */
[----:B------:R-:W-:Y:S05]  /*07e0*/  @P2 BREAK B1 ;  /* 0x0000000000012942 */ /* 0x000fea0003800000 */
[----:B-1----:R-:W-:-:S05]  /*07f0*/  LOP3.LUT R2, R2, 0xff000000, R3, 0xb8, !PT ;  /* 0xff00000002027812 */ /* 0x002fca00078eb803 */
[----:B------:R1:W-:Y:S01]  /*0800*/  STS [UR12+0x34], R2 ;  /* 0x00003402ff007988 */ /* 0x0003e2000800080c */
[----:B------:R-:W-:Y:S05]  /*0810*/  @P2 BRA `(.L_x_19) ;  /* 0x0000000000182947 */ /* 0x000fea0003800000 */
[----:B-1----:R-:W1:Y:S01]  /*0820*/  LDS R2, [UR12+0x38] ;  /* 0x0000380cff027984 */ /* 0x002e620008000800 */
[----:B------:R-:W-:-:S05]  /*0830*/  IMAD.MOV.U32 R3, RZ, RZ, 0x7f ;  /* 0x0000007fff037424 */ /* 0x000fca00078e00ff */
[----:B-1----:R-:W-:-:S05]  /*0840*/  LOP3.LUT R2, R2, 0xff, R3, 0xb8, !PT ;  /* 0x000000ff02027812 */ /* 0x002fca00078eb803 */
[----:B------:R4:W-:Y:S02]  /*0850*/  STS [UR12+0x38], R2 ;  /* 0x00003802ff007988 */ /* 0x0009e4000800080c */
.L_x_18:
[----:B------:R-:W-:Y:S05]  /*0860*/  BSYNC B1 ;  /* 0x0000000000017941 */ /* 0x000fea0003800000 */
.L_x_17:
[----:B------:R1:W-:Y:S02]  /*0870*/  @!P2 STS [UR12+0x20], R9 ;  /* 0x00002009ff00a988 */ /* 0x0003e4000800080c */
.L_x_19:
[----:B------:R-:W-:Y:S05]  /*0880*/  BSYNC B2 ;  /* 0x0000000000027941 */ /* 0x000fea0003800000 */
.L_x_16:
[----:B------:R-:W-:Y:S05]  /*0890*/  WARPSYNC.ALL ;  /* 0x0000000000007948 */ /* 0x000fea0003800000 */
[----:B------:R-:W2:Y:S01]  /*08a0*/  LDC R5, c[0x0][0x22c] ;  /* 0x00008b00ff057b82 */ /* 0x000ea20000000800 */
[----:B------:R-:W-:Y:S01]  /*08b0*/  BSSY B2, `(.L_x_20) ;  /* 0x0000010000027945 */ /* 0x000fe20003800000 */
[----:B--2---:R-:W-:-:S05]  /*08c0*/  VIADD R5, R5, 0xffffffff ;  /* 0xffffffff05057836 */ /* 0x004fca0000000000 */
[----:B------:R2:W-:Y:S01]  /*08d0*/  @!P2 STS [UR12+0x24], R5 ;  /* 0x00002405ff00a988 */ /* 0x0005e2000800080c */
[----:B------:R-:W-:Y:S05]  /*08e0*/  @P2 BRA `(.L_x_21) ;  /* 0x0000000000302947 */ /* 0x000fea0003800000 */
[----:B------:R-:W2:Y:S01]  /*08f0*/  LDS R3, [UR12+0x34] ;  /* 0x0000340cff037984 */ /* 0x000ea20008000800 */
[----:B------:R-:W2:Y:S03]  /*0900*/  LDC.64 R10, c[0x0][0x240] ;  /* 0x00009000ff0a7b82 */ /* 0x000ea60000000a00 */
[----:B-1-34-:R-:W1:Y:S01]  /*0910*/  LDS R2, [UR12+0x1c] ;  /* 0x00001c0cff027984 */ /* 0x01ae620008000800 */
[C---:B--2---:R-:W-:Y:S01]  /*0920*/  SHF.L.U64.HI R8, R10.reuse, 0x1, R11 ;  /* 0x000000010a087819 */ /* 0x044fe2000001020b */
[----:B------:R-:W-:-:S03]  /*0930*/  IMAD.SHL.U32 R7, R10, 0x2, RZ ;  /* 0x000000020a077824 */ /* 0x000fc600078e00ff */
[--C-:B------:R-:W-:Y:S02]  /*0940*/  SHF.R.U32.HI R9, RZ, 0x4, R8.reuse ;  /* 0x00000004ff097819 */ /* 0x100fe40000011608 */
[----:B------:R-:W-:-:S05]  /*0950*/  SHF.R.U64 R7, R7, 0x4, R8 ;  /* 0x0000000407077819 */ /* 0x000fca0000001208 */
[----:B------:R2:W-:Y:S01]  /*0960*/  STS [UR12+0xc], R7 ;  /* 0x00000c07ff007988 */ /* 0x0005e2000800080c */
[----:B------:R-:W-:Y:S02]  /*0970*/  LOP3.LUT R3, R3, 0x7, RZ, 0xb8, !PT ;  /* 0x0000000703037812 */ /* 0x000fe400078eb8ff */
[----:B-1----:R-:W-:-:S03]  /*0980*/  LOP3.LUT R2, R2, 0xf, R9, 0xb8, !PT ;  /* 0x0000000f02027812 */ /* 0x002fc600078eb809 */
[----:B------:R2:W-:Y:S04]  /*0990*/  STS [UR12+0x34], R3 ;  /* 0x00003403ff007988 */ /* 0x0005e8000800080c */
[----:B------:R2:W-:Y:S02]  /*09a0*/  STS [UR12+0x1c], R2 ;  /* 0x00001c02ff007988 */ /* 0x0005e4000800080c */
.L_x_21:
[----:B------:R-:W-:Y:S05]  /*09b0*/  BSYNC B2 ;  /* 0x0000000000027941 */ /* 0x000fea0003800000 */
.L_x_20:
[----:B------:R-:W-:Y:S04]  /*09c0*/  BSSY B3, `(.L_x_22) ;  /* 0x000001a000037945 */ /* 0x000fe80003800000 */
[----:B------:R-:W-:Y:S04]  /*09d0*/  BSSY B2, `(.L_x_23) ;  /* 0x0000015000027945 */ /* 0x000fe80003800000 */
[----:B------:R-:W-:Y:S05]  /*09e0*/  @P2 BRA `(.L_x_24) ;  /* 0x0000000000202947 */ /* 0x000fea0003800000 */
[----:B-1234-:R-:W1:Y:S02]  /*09f0*/  LDS R2, [UR12+0x34] ;  /* 0x0000340cff027984 */ /* 0x01ee640008000800 */
[----:B-1----:R-:W-:-:S05]  /*0a00*/  LOP3.LUT R2, R2, 0x38, RZ, 0xb8, !PT ;  /* 0x0000003802027812 */ /* 0x002fca00078eb8ff */
[----:B------:R1:W-:Y:S01]  /*0a10*/  STS [UR12+0x34], R2 ;  /* 0x00003402ff007988 */ /* 0x0003e2000800080c */
[----:B------:R-:W-:Y:S05]  /*0a20*/  @P2 BRA `(.L_x_25) ;  /* 0x0000000000202947 */ /* 0x000fea0003800000 */
[----:B-1----:R-:W1:Y:S01]  /*0a30*/  LDS R2, [UR12+0x8] ;  /* 0x0000080cff027984 */ /* 0x002e620008000800 */
[----:B------:R-:W-:-:S05]  /*0a40*/  IMAD.MOV.U32 R3, RZ, RZ, 0x780 ;  /* 0x00000780ff037424 */ /* 0x000fca00078e00ff */
[----:B-1----:R-:W-:-:S05]  /*0a50*/  LOP3.LUT R2, R2, 0x500, R3, 0xd8, !PT ;  /* 0x0000050002027812 */ /* 0x002fca00078ed803 */
[----:B------:R1:W-:Y:S02]  /*0a60*/  STS [UR12+0x8], R2 ;  /* 0x00000802ff007988 */ /* 0x0003e4000800080c */
.L_x_24:
[----:B------:R-:W-:Y:S05]  /*0a70*/  @P2 BRA `(.L_x_26) ;  /* 0x0000000000282947 */ /* 0x000fea0003800000 */
[----:B-1234-:R-:W1:Y:S02]  /*0a80*/  LDS R2, [UR12+0x8] ;  /* 0x0000080cff027984 */ /* 0x01ee640008000800 */
[----:B-1----:R-:W-:-:S05]  /*0a90*/  LOP3.LUT R2, R2, 0x1800, RZ, 0xb8, !PT ;  /* 0x0000180002027812 */ /* 0x002fca00078eb8ff */
[----:B------:R2:W-:Y:S02]  /*0aa0*/  STS [UR12+0x8], R2 ;  /* 0x00000802ff007988 */ /* 0x0005e4000800080c */
.L_x_25:
[----:B------:R-:W-:Y:S05]  /*0ab0*/  @P2 BREAK B2 ;  /* 0x0000000000022942 */ /* 0x000fea0003800000 */
[----:B------:R-:W-:Y:S05]  /*0ac0*/  @P2 BRA `(.L_x_27) ;  /* 0x0000000000242947 */ /* 0x000fea0003800000 */
[----:B-12---:R-:W1:Y:S01]  /*0ad0*/  LDS R2, [UR12+0x8] ;  /* 0x0000080cff027984 */ /* 0x006e620008000800 */
[----:B------:R-:W-:-:S05]  /*0ae0*/  IMAD.MOV.U32 R3, RZ, RZ, 0x6000 ;  /* 0x00006000ff037424 */ /* 0x000fca00078e00ff */
[----:B-1----:R-:W-:-:S04]  /*0af0*/  LOP3.LUT R2, R2, 0x6000, R3, 0xd8, !PT ;  /* 0x0000600002027812 */ /* 0x002fc800078ed803 */
[----:B------:R-:W-:-:S05]  /*0b00*/  LOP3.LUT R2, R2, 0x400000, RZ, 0xb8, !PT ;  /* 0x0040000002027812 */ /* 0x000fca00078eb8ff */
[----:B------:R1:W-:Y:S02]  /*0b10*/  STS [UR12+0x8], R2 ;  /* 0x00000802ff007988 */ /* 0x0003e4000800080c */
.L_x_26:
[----:B------:R-:W-:Y:S05]  /*0b20*/  BSYNC B2 ;  /* 0x0000000000027941 */ /* 0x000fea0003800000 */
.L_x_23:
[----:B-1234-:R-:W1:Y:S02]  /*0b30*/  @!P2 LDS R2, [UR12+0x8] ;  /* 0x0000080cff02a984 */ /* 0x01ee640008000800 */
[----:B-1----:R-:W-:-:S05]  /*0b40*/  @!P2 LOP3.LUT R2, R2, 0x8000, RZ, 0xb8, !PT ;  /* 0x000080000202a812 */ /* 0x002fca00078eb8ff */
[----:B------:R3:W-:Y:S02]  /*0b50*/  @!P2 STS [UR12+0x8], R2 ;  /* 0x00000802ff00a988 */ /* 0x0007e4000800080c */
.L_x_27:
[----:B------:R-:W-:Y:S05]  /*0b60*/  BSYNC B3 ;  /* 0x0000000000037941 */ /* 0x000fea0003800000 */
.L_x_22:
[----:B------:R-:W-:Y:S05]  /*0b70*/  WARPSYNC.ALL ;  /* 0x0000000000007948 */ /* 0x000fea0003800000 */
[----:B------:R-:W-:-:S04]  /*0b80*/  UIADD3 UR17, UR5, 0x80, URZ ;  /* 0x0000008005117890 */ /* 0x000fc8000fffe03f */
[----:B------:R-:W-:-:S04]  /*0b90*/  UIADD3 UR16, UP0, UR17, UR18, URZ ;  /* 0x0000001211107290 */ /* 0x000fc8000ff1e03f */
[----:B------:R-:W-:Y:S01]  /*0ba0*/  ULEA.HI.X.SX32 UR17, UR17, UR19, 0x1, UP0 ;  /* 0x0000001311117291 */ /* 0x000fe200080f0e3f */
[----:B------:R-:W-:Y:S11]  /*0bb0*/  @P0 BRA `(.L_x_28) ;  /* 0x0000000000280947 */ /* 0x000ff60003800000 */
[----:B-123--:R-:W1:Y:S01]  /*0bc0*/  S2R R2, SR_LANEID ;  /* 0x0000000000027919 */ /* 0x00ee620000000000 */
[----:B------:R-:W-:Y:S05]  /*0bd0*/  WARPSYNC.ALL ;  /* 0x0000000000007948 */ /* 0x000fea0003800000 */
[----:B-1----:R-:W-:-:S05]  /*0be0*/  IMAD.SHL.U32 R8, R2, 0x4, RZ ;  /* 0x0000000402087824 */ /* 0x002fca00078e00ff */
[----:B------:R-:W1:Y:S01]  /*0bf0*/  LDS R7, [R8+UR12] ;  /* 0x0000000c08077984 */ /* 0x000e620008000800 */
[----:B------:R-:W-:-:S05]  /*0c00*/  IADD3 R2, P1, R8, UR16, RZ ;  /* 0x0000001008027c10 */ /* 0x000fca000ff3e0ff */
[----:B------:R-:W-:-:S05]  /*0c10*/  IMAD.X R3, RZ, RZ, UR17, P1 ;  /* 0x00000011ff037e24 */ /* 0x000fca00088e06ff */
[----:B-1----:R4:W2:Y:S01]  /*0c20*/  ATOMG.E.EXCH.STRONG.GPU PT, RZ, [R2], R7 ;  /* 0x0000000702ff73a8 */ /* 0x0028a200041ee100 */
[----:B------:R-:W-:-:S04]  /*0c30*/  DEPBAR {5,4,3,2,1,0} ;  /* 0x0000003f0000791a */ /* 0x000fc80000000000 */
[----:B------:R4:W-:Y:S01]  /*0c40*/  UTMACCTL.IV [UR16] ;  /* 0x00000000100079b9 */ /* 0x0009e20008000000 */
[----:B------:R-:W-:Y:S01]  /*0c50*/  NOP ;  /* 0x0000000000007918 */ /* 0x000fe20000000000 */
.L_x_28:
[----:B------:R-:W-:Y:S05]  /*0c60*/  @P0 BRA `(.L_x_29) ;  /* 0x00000000000c0947 */ /* 0x000fea0003800000 */
[----:B------:R0:W-:Y:S01]  /*0c70*/  UTMACMDFLUSH ;  /* 0x00000000000079b7 */ /* 0x0001e20000000000 */
[----:B------:R-:W-:Y:S05]  /*0c80*/  @P0 BRA `(.L_x_29) ;  /* 0x0000000000040947 */ /* 0x000fea0003800000 */
[----:B------:R-:W-:-:S04]  /*0c90*/  DEPBAR.LE SB0, 0x0 ;  /* 0x000080000000791a */ /* 0x000fc80000000000 */
.L_x_29:
[----:B------:R-:W-:Y:S05]  /*0ca0*/  WARPSYNC.ALL ;  /* 0x0000000000007948 */ /* 0x000fea0003800000 */
[----:B--2---:R-:W-:Y:S06]  /*0cb0*/  BAR.SYNC.DEFER_BLOCKING 0x0 ;  /* 0x0000000000007b1d */ /* 0x004fec0000010000 */
[----:B------:R-:W-:Y:S02]  /*0cc0*/  BSSY B3, `(.L_x_30) ;  /* 0x000000b000037945 */ /* 0x000fe40003800000 */
[----:B------:R-:W-:Y:S06]  /*0cd0*/  BAR.SYNC.DEFER_BLOCKING 0x0 ;  /* 0x0000000000007b1d */ /* 0x000fec0000010000 */
[----:B------:R2:W-:Y:S01]  /*0ce0*/  @!P0 STS [R12], RZ ;  /* 0x000000ff0c008388 */ /* 0x0005e20000000800 */
[----:B------:R-:W-:Y:S01]  /*0cf0*/  NOP ;  /* 0x0000000000007918 */ /* 0x000fe20000000000 */
[----:B------:R-:W-:Y:S05]  /*0d00*/  @P2 BRA `(.L_x_31) ;  /* 0x0000000000182947 */ /* 0x000fea0003800000 */
[----:B-1-34-:R-:W1:Y:S01]  /*0d10*/  LDS R2, [UR12+0x8] ;  /* 0x0000080cff027984 */ /* 0x01ae620008000800 */
[----:B------:R-:W3:Y:S01]  /*0d20*/  LDC.64 R8, c[0x0][0x220] ;  /* 0x00008800ff087b82 */ /* 0x000ee20000000a00 */
[----:B------:R-:W-:Y:S02]  /*0d30*/  IMAD.MOV.U32 R3, RZ, RZ, 0x70 ;  /* 0x00000070ff037424 */ /* 0x000fe400078e00ff */
[----:B---3--:R3:W-:Y:S03]  /*0d40*/  STS.64 [UR12], R8 ;  /* 0x00000008ff007988 */ /* 0x0087e60008000a0c */
[----:B-1----:R-:W-:-:S05]  /*0d50*/  LOP3.LUT R2, R2, 0x10, R3, 0xd8, !PT ;  /* 0x0000001002027812 */ /* 0x002fca00078ed803 */
[----:B------:R3:W-:Y:S02]  /*0d60*/  STS [UR12+0x8], R2 ;  /* 0x00000802ff007988 */ /* 0x0007e4000800080c */
.L_x_31:
[----:B----4-:R-:W-:Y:S05]  /*0d70*/  BSYNC B3 ;  /* 0x0000000000037941 */ /* 0x010fea0003800000 */
.L_x_30:
[----:B------:R-:W-:Y:S04]  /*0d80*/  BSSY B4, `(.L_x_32) ;  /* 0x0000011000047945 */ /* 0x000fe80003800000 */
[----:B------:R-:W-:Y:S04]  /*0d90*/  BSSY B3, `(.L_x_33) ;  /* 0x000000e000037945 */ /* 0x000fe80003800000 */
[----:B------:R-:W-:Y:S05]  /*0da0*/  @P2 BRA `(.L_x_34) ;  /* 0x0000000000242947 */ /* 0x000fea0003800000 */
[----:B-1-3--:R-:W1:Y:S01]  /*0db0*/  LDS R2, [UR12+0x34] ;  /* 0x0000340cff027984 */ /* 0x00ae620008000800 */
[----:B------:R-:W-:-:S05]  /*0dc0*/  IMAD.MOV.U32 R3, RZ, RZ, 0x3f000000 ;  /* 0x3f000000ff037424 */ /* 0x000fca00078e00ff */
[----:B-1----:R-:W-:-:S05]  /*0dd0*/  LOP3.LUT R2, R2, 0xff000000, R3, 0xb8, !PT ;  /* 0xff00000002027812 */ /* 0x002fca00078eb803 */
[----:B------:R1:W-:Y:S01]  /*0de0*/  STS [UR12+0x34], R2 ;  /* 0x00003402ff007988 */ /* 0x0003e2000800080c */
[----:B------:R-:W-:Y:S05]  /*0df0*/  @P2 BRA `(.L_x_35) ;  /* 0x00000000001c2947 */ /* 0x000fea0003800000 */
[----:B-1----:R-:W1:Y:S01]  /*0e00*/  LDS R2, [UR12+0x38] ;  /* 0x0000380cff027984 */ /* 0x002e620008000800 */
[----:B------:R-:W-:-:S05]  /*0e10*/  IMAD.MOV.U32 R3, RZ, RZ, 0x7f ;  /* 0x0000007fff037424 */ /* 0x000fca00078e00ff */
[----:B-1----:R-:W-:-:S05]  /*0e20*/  LOP3.LUT R2, R2, 0xff, R3, 0xb8, !PT ;  /* 0x000000ff02027812 */ /* 0x002fca00078eb803 */
[----:B------:R4:W-:Y:S02]  /*0e30*/  STS [UR12+0x38], R2 ;  /* 0x00003802ff007988 */ /* 0x0009e4000800080c */
.L_x_34:
[----:B------:R-:W-:Y:S05]  /*0e40*/  @P2 BREAK B3 ;  /* 0x0000000000032942 */ /* 0x000fea0003800000 */
[----:B------:R-:W-:Y:S05]  /*0e50*/  @P2 BRA `(.L_x_36) ;  /* 0x00000000000c2947 */ /* 0x000fea0003800000 */
[----:B------:R1:W-:Y:S02]  /*0e60*/  STS [UR12+0x20], R5 ;  /* 0x00002005ff007988 */ /* 0x0003e4000800080c */
.L_x_35:
[----:B------:R-:W-:Y:S05]  /*0e70*/  BSYNC B3 ;  /* 0x0000000000037941 */ /* 0x000fea0003800000 */
.L_x_33:
[----:B------:R1:W-:Y:S02]  /*0e80*/  @!P2 STS [UR12+0x24], R4 ;  /* 0x00002404ff00a988 */ /* 0x0003e4000800080c */
.L_x_36:
[----:B------:R-:W-:Y:S05]  /*0e90*/  BSYNC B4 ;  /* 0x0000000000047941 */ /* 0x000fea0003800000 */
.L_x_32:
[----:B------:R-:W-:Y:S05]  /*0ea0*/  WARPSYNC.ALL ;  /* 0x0000000000007948 */ /* 0x000fea0003800000 */
[----:B------:R-:W-:Y:S04]  /*0eb0*/  BSSY B4, `(.L_x_37) ;  /* 0x000000e000047945 */ /* 0x000fe80003800000 */
[----:B------:R-:W-:Y:S05]  /*0ec0*/  @P2 BRA `(.L_x_38) ;  /* 0x0000000000302947 */ /* 0x000fea0003800000 */
[----:B------:R-:W5:Y:S01]  /*0ed0*/  LDS R3, [UR12+0x34] ;  /* 0x0000340cff037984 */ /* 0x000f620008000800 */
[----:B-1----:R-:W1:Y:S03]  /*0ee0*/  LDC.64 R4, c[0x0][0x248] ;  /* 0x00009200ff047b82 */ /* 0x002e660000000a00 */
[----:B---34-:R-:W3:Y:S01]  /*0ef0*/  LDS R2, [UR12+0x1c] ;  /* 0x00001c0cff027984 */ /* 0x018ee20008000800 */
[C---:B-1----:R-:W-:Y:S01]  /*0f00*/  SHF.L.U64.HI R5, R4.reuse, 0x1, R5 ;  /* 0x0000000104057819 */ /* 0x042fe20000010205 */
[----:B------:R-:W-:-:S03]  /*0f10*/  IMAD.SHL.U32 R4, R4, 0x2, RZ ;  /* 0x0000000204047824 */ /* 0x000fc600078e00ff */
[--C-:B------:R-:W-:Y:S02]  /*0f20*/  SHF.R.U32.HI R7, RZ, 0x4, R5.reuse ;  /* 0x00000004ff077819 */ /* 0x100fe40000011605 */
[----:B------:R-:W-:-:S05]  /*0f30*/  SHF.R.U64 R4, R4, 0x4, R5 ;  /* 0x0000000404047819 */ /* 0x000fca0000001205 */
[----:B------:R1:W-:Y:S01]  /*0f40*/  STS [UR12+0xc], R4 ;  /* 0x00000c04ff007988 */ /* 0x0003e2000800080c */
[----:B-----5:R-:W-:Y:S02]  /*0f50*/  LOP3.LUT R3, R3, 0x7, RZ, 0xb8, !PT ;  /* 0x0000000703037812 */ /* 0x020fe400078eb8ff */
[----:B---3--:R-:W-:-:S03]  /*0f60*/  LOP3.LUT R2, R2, 0xf, R7, 0xb8, !PT ;  /* 0x0000000f02027812 */ /* 0x008fc600078eb807 */
[----:B------:R1:W-:Y:S04]  /*0f70*/  STS [UR12+0x34], R3 ;  /* 0x00003403ff007988 */ /* 0x0003e8000800080c */
[----:B------:R1:W-:Y:S02]  /*0f80*/  STS [UR12+0x1c], R2 ;  /* 0x00001c02ff007988 */ /* 0x0003e4000800080c */
.L_x_38:
[----:B------:R-:W-:Y:S05]  /*0f90*/  BSYNC B4 ;  /* 0x0000000000047941 */ /* 0x000fea0003800000 */
.L_x_37:
        /* <DEDUP_REMOVED lines=11> */
.L_x_41:
[----:B------:R-:W-:Y:S05]  /*1050*/  @P2 BRA `(.L_x_43) ;  /* 0x0000000000282947 */ /* 0x000fea0003800000 */
[----:B-1-34-:R-:W1:Y:S02]  /*1060*/  LDS R2, [UR12+0x8] ;  /* 0x0000080cff027984 */ /* 0x01ae640008000800 */
[----:B-1----:R-:W-:-:S05]  /*1070*/  LOP3.LUT R2, R2, 0x1800, RZ, 0xb8, !PT ;  /* 0x0000180002027812 */ /* 0x002fca00078eb8ff */
[----:B------:R3:W-:Y:S02]  /*1080*/  STS [UR12+0x8], R2 ;  /* 0x00000802ff007988 */ /* 0x0007e4000800080c */
.L_x_42:
[----:B------:R-:W-:Y:S05]  /*1090*/  @P2 BREAK B5 ;  /* 0x0000000000052942 */ /* 0x000fea0003800000 */
[----:B------:R-:W-:Y:S05]  /*10a0*/  @P2 BRA `(.L_x_44) ;  /* 0x0000000000242947 */ /* 0x000fea0003800000 */
[----:B-1-3--:R-:W1:Y:S01]  /*10b0*/  LDS R2, [UR12+0x8] ;  /* 0x0000080cff027984 */ /* 0x00ae620008000800 */
[----:B------:R-:W-:-:S05]  /*10c0*/  IMAD.MOV.U32 R3, RZ, RZ, 0x6000 ;  /* 0x00006000ff037424 */ /* 0x000fca00078e00ff */
[----:B-1----:R-:W-:-:S04]  /*10d0*/  LOP3.LUT R2, R2, 0x6000, R3, 0xd8, !PT ;  /* 0x0000600002027812 */ /* 0x002fc800078ed803 */
[----:B------:R-:W-:-:S05]  /*10e0*/  LOP3.LUT R2, R2, 0x400000, RZ, 0xb8, !PT ;  /* 0x0040000002027812 */ /* 0x000fca00078eb8ff */
[----:B------:R1:W-:Y:S02]  /*10f0*/  STS [UR12+0x8], R2 ;  /* 0x00000802ff007988 */ /* 0x0003e4000800080c */
.L_x_43:
[----:B------:R-:W-:Y:S05]  /*1100*/  BSYNC B5 ;  /* 0x0000000000057941 */ /* 0x000fea0003800000 */
.L_x_40:
[----:B-1-34-:R-:W1:Y:S02]  /*1110*/  @!P2 LDS R2, [UR12+0x8] ;  /* 0x0000080cff02a984 */ /* 0x01ae640008000800 */
[----:B-1----:R-:W-:-:S05]  /*1120*/  @!P2 LOP3.LUT R2, R2, 0x8000, RZ, 0xb8, !PT ;  /* 0x000080000202a812 */ /* 0x002fca00078eb8ff */
[----:B------:R4:W-:Y:S02]  /*1130*/  @!P2 STS [UR12+0x8], R2 ;  /* 0x00000802ff00a988 */ /* 0x0009e4000800080c */
.L_x_44:
[----:B------:R-:W-:Y:S05]  /*1140*/  BSYNC B4 ;  /* 0x0000000000047941 */ /* 0x000fea0003800000 */
.L_x_39:
[----:B------:R-:W-:Y:S05]  /*1150*/  WARPSYNC.ALL ;  /* 0x0000000000007948 */ /* 0x000fea0003800000 */
[----:B------:R-:W-:Y:S01]  /*1160*/  UIADD3 UR5, UR5, 0x100, URZ ;  /* 0x0000010005057890 */ /* 0x000fe2000fffe03f */
[----:B------:R-:W-:Y:S01]  /*1170*/  ISETP.GE.AND P1, PT, R13, 0x1, PT ;  /* 0x000000010d00780c */ /* 0x000fe20003f26270 */
[----:B------:R-:W-:Y:S01]  /*1180*/  IMAD.MOV.U32 R24, RZ, RZ, RZ ;  /* 0x000000ffff187224 */ /* 0x000fe200078e00ff */
[----:B------:R-:W-:Y:S01]  /*1190*/  SHF.R.U32.HI R7, RZ, 0x5, R0 ;  /* 0x00000005ff077819 */ /* 0x000fe20000011600 */
[----:B------:R-:W-:-:S04]  /*11a0*/  UIADD3 UR18, UP0, UR5, UR18, URZ ;  /* 0x0000001205127290 */ /* 0x000fc8000ff1e03f */
[----:B------:R-:W-:Y:S01]  /*11b0*/  ULEA.HI.X.SX32 UR19, UR5, UR19, 0x1, UP0 ;  /* 0x0000001305137291 */ /* 0x000fe200080f0e3f */
[----:B------:R-:W-:Y:S11]  /*11c0*/  @P0 BRA `(.L_x_45) ;  /* 0x0000000000280947 */ /* 0x000ff60003800000 */
[----:B-1-34-:R-:W1:Y:S01]  /*11d0*/  S2R R2, SR_LANEID ;  /* 0x0000000000027919 */ /* 0x01ae620000000000 */
[----:B------:R-:W-:Y:S05]  /*11e0*/  WARPSYNC.ALL ;  /* 0x0000000000007948 */ /* 0x000fea0003800000 */
[----:B-1----:R-:W-:-:S05]  /*11f0*/  IMAD.SHL.U32 R4, R2, 0x4, RZ ;  /* 0x0000000402047824 */ /* 0x002fca00078e00ff */
[----:B------:R-:W1:Y:S01]  /*1200*/  LDS R5, [R4+UR12] ;  /* 0x0000000c04057984 */ /* 0x000e620008000800 */
[----:B------:R-:W-:-:S05]  /*1210*/  IADD3 R2, P3, R4, UR18, RZ ;  /* 0x0000001204027c10 */ /* 0x000fca000ff7e0ff */
[----:B------:R-:W-:-:S05]  /*1220*/  IMAD.X R3, RZ, RZ, UR19, P3 ;  /* 0x00000013ff037e24 */ /* 0x000fca00098e06ff */
[----:B-1----:R1:W3:Y:S01]  /*1230*/  ATOMG.E.EXCH.STRONG.GPU PT, RZ, [R2], R5 ;  /* 0x0000000502ff73a8 */ /* 0x0022e200041ee100 */
[----:B------:R-:W-:-:S04]  /*1240*/  DEPBAR {5,4,3,2,1,0} ;  /* 0x0000003f0000791a */ /* 0x000fc80000000000 */
[----:B------:R1:W-:Y:S01]  /*1250*/  UTMACCTL.IV [UR18] ;  /* 0x00000000120079b9 */ /* 0x0003e20008000000 */
[----:B------:R-:W-:Y:S01]  /*1260*/  NOP ;  /* 0x0000000000007918 */ /* 0x000fe20000000000 */
.L_x_45:
[----:B------:R-:W-:Y:S05]  /*1270*/  @P0 BRA `(.L_x_46) ;  /* 0x00000000000c0947 */ /* 0x000fea0003800000 */
[----:B------:R0:W-:Y:S01]  /*1280*/  UTMACMDFLUSH ;  /* 0x00000000000079b7 */ /* 0x0001e20000000000 */
[----:B------:R-:W-:Y:S05]  /*1290*/  @P0 BRA `(.L_x_46) ;  /* 0x0000000000040947 */ /* 0x000fea0003800000 */
[----:B------:R-:W-:-:S04]  /*12a0*/  DEPBAR.LE SB0, 0x0 ;  /* 0x000080000000791a */ /* 0x000fc80000000000 */
.L_x_46:
[----:B------:R-:W-:Y:S05]  /*12b0*/  WARPSYNC.ALL ;  /* 0x0000000000007948 */ /* 0x000fea0003800000 */
[----:B---3--:R-:W-:Y:S01]  /*12c0*/  BAR.SYNC.DEFER_BLOCKING 0x0 ;  /* 0x0000000000007b1d */ /* 0x008fe20000010000 */
[----:B------:R-:W-:Y:S01]  /*12d0*/  R2UR UR13, R7 ;  /* 0x00000000070d72ca */ /* 0x000fe200000e0000 */
[----:B------:R-:W-:Y:S01]  /*12e0*/  USHF.L.U32 UR27, UR32, 0x7, URZ ;  /* 0x00000007201b7899 */ /* 0x000fe2000800063f */
[----:B------:R-:W-:Y:S01]  /*12f0*/  IMAD.MOV.U32 R25, RZ, RZ, RZ ;  /* 0x000000ffff197224 */ /* 0x000fe200078e00ff */
[----:B------:R-:W-:Y:S01]  /*1300*/  USHF.L.U32 UR23, UR33, 0x7, URZ ;  /* 0x0000000721177899 */ /* 0x000fe2000800063f */
[----:B------:R-:W-:Y:S01]  /*1310*/  CS2R R26, SRZ ;  /* 0x00000000001a7805 */ /* 0x000fe2000001ff00 */
[----:B------:R-:W-:Y:S01]  /*1320*/  VOTEU.ALL UP0, P2 ;  /* 0x00000000003f7886 */ /* 0x000fe20001000000 */
[----:B------:R-:W-:Y:S01]  /*1330*/  UMOV UR6, 0x1 ;  /* 0x0000000100067882 */ /* 0x000fe20000000000 */
[----:B------:R-:W-:Y:S01]  /*1340*/  VOTEU.ALL UP1, P2 ;  /* 0x00000000003f7886 */ /* 0x000fe20001020000 */
[----:B------:R-:W-:-:S02]  /*1350*/  CS2R R28, SRZ ;  /* 0x00000000001c7805 */ /* 0x000fc4000001ff00 */
[----:B------:R-:W-:Y:S01]  /*1360*/  CS2R R30, SRZ ;  /* 0x00000000001e7805 */ /* 0x000fe2000001ff00 */
[----:B------:R-:W-:-:S04]  /*1370*/  @!UP0 UIADD3 UR8, -UR6, 0x100000, URZ ;  /* 0x0010000006088890 */ /* 0x000fc8000fffe13f */
[----:B------:R-:W-:Y:S02]  /*1380*/  @!UP0 USHF.L.U32 UR9, UR8, 0xb, URZ ;  /* 0x0000000b08098899 */ /* 0x000fe4000800063f */
[----:B------:R-:W-:Y:S01]  /*1390*/  @!UP0 USHF.L.U32 UR8, UR8, 0x1, URZ ;  /* 0x0000000108088899 */ /* 0x000fe2000800063f */
[----:B------:R-:W-:Y:S01]  /*13a0*/  CS2R R32, SRZ ;  /* 0x0000000000207805 */ /* 0x000fe2000001ff00 */
[----:B------:R-:W-:-:S04]  /*13b0*/  @!UP0 UIADD3 UR6, -UR6, 0x100000, URZ ;  /* 0x0010000006068890 */ /* 0x000fc8000fffe13f */
[----:B------:R-:W-:Y:S02]  /*13c0*/  @!UP0 USHF.L.U32 UR7, UR6, 0xb, URZ ;  /* 0x0000000b06078899 */ /* 0x000fe4000800063f */
[----:B------:R-:W-:Y:S01]  /*13d0*/  @!UP0 USHF.L.U32 UR6, UR6, 0x1, URZ ;  /* 0x0000000106068899 */ /* 0x000fe2000800063f */
[----:B------:R-:W-:Y:S01]  /*13e0*/  CS2R R34, SRZ ;  /* 0x0000000000227805 */ /* 0x000fe2000001ff00 */
[----:B------:R-:W-:Y:S01]  /*13f0*/  VOTEU.ALL UP0, P2 ;  /* 0x00000000003f7886 */ /* 0x000fe20001000000 */
[----:B------:R-:W-:Y:S02]  /*1400*/  CS2R R36, SRZ ;  /* 0x0000000000247805 */ /* 0x000fe4000001ff00 */
[----:B------:R-:W-:Y:S02]  /*1410*/  CS2R R38, SRZ ;  /* 0x0000000000267805 */ /* 0x000fe4000001ff00 */
[----:B------:R-:W-:Y:S02]  /*1420*/  CS2R R40, SRZ ;  /* 0x0000000000287805 */ /* 0x000fe4000001ff00 */
[----:B------:R-:W-:-:S02]  /*1430*/  CS2R R42, SRZ ;  /* 0x00000000002a7805 */ /* 0x000fc4000001ff00 */
[----:B------:R-:W-:Y:S02]  /*1440*/  CS2R R44, SRZ ;  /* 0x00000000002c7805 */ /* 0x000fe4000001ff00 */
[----:B------:R-:W-:Y:S02]  /*1450*/  CS2R R46, SRZ ;  /* 0x00000000002e7805 */ /* 0x000fe4000001ff00 */
[----:B------:R-:W-:Y:S02]  /*1460*/  CS2R R48, SRZ ;  /* 0x0000000000307805 */ /* 0x000fe4000001ff00 */
[----:B------:R-:W-:Y:S01]  /*1470*/  CS2R R50, SRZ ;  /* 0x0000000000327805 */ /* 0x000fe2000001ff00 */
[----:B------:R-:W3:Y:S02]  /*1480*/  FENCE.VIEW.ASYNC.S ;  /* 0x00000000000073c6 */ /* 0x000ee40000000000 */
[----:B---3--:R3:W4:Y:S02]  /*1490*/  @!UP0 SYNCS.EXCH.64 URZ, [UR12+0x20000], UR8 ;  /* 0x020000080c3f85b2 */ /* 0x0087240008000100 */
[----:B----4-:R-:W-:Y:S01]  /*14a0*/  BAR.SYNC.DEFER_BLOCKING 0x0 ;  /* 0x0000000000007b1d */ /* 0x010fe20000010000 */
[----:B------:R-:W-:-:S02]  /*14b0*/  CS2R R52, SRZ ;  /* 0x0000000000347805 */ /* 0x000fc4000001ff00 */
[----:B------:R-:W-:Y:S02]  /*14c0*/  CS2R R54, SRZ ;  /* 0x0000000000367805 */ /* 0x000fe4000001ff00 */
[----:B------:R-:W-:Y:S02]  /*14d0*/  CS2R R56, SRZ ;  /* 0x0000000000387805 */ /* 0x000fe4000001ff00 */
[----:B------:R-:W-:Y:S02]  /*14e0*/  CS2R R58, SRZ ;  /* 0x00000000003a7805 */ /* 0x000fe4000001ff00 */
[----:B------:R-:W-:Y:S02]  /*14f0*/  CS2R R60, SRZ ;  /* 0x00000000003c7805 */ /* 0x000fe4000001ff00 */
[----:B------:R-:W-:Y:S02]  /*1500*/  CS2R R62, SRZ ;  /* 0x00000000003e7805 */ /* 0x000fe4000001ff00 */
        /* <DEDUP_REMOVED lines=11> */
[----:B------:R-:W-:Y:S01]  /*15c0*/  CS2R R86, SRZ ;  /* 0x0000000000567805 */ /* 0x000fe2000001ff00 */
[----:B------:R3:W4:Y:S01]  /*15d0*/  @!UP1 SYNCS.EXCH.64 URZ, [UR12+0x20008], UR6 ;  /* 0x020008060c3f95b2 */ /* 0x0007220008000100 */
[----:B------:R-:W-:Y:S05]  /*15e0*/  @!P1 BRA `(.L_x_47) ;  /* 0x0000000400d49947 */ /* 0x000fea0003800000 */
        /* <DEDUP_REMOVED lines=31> */
[----:B------:R-:W-:Y:S01]  /*17e0*/  CS2R R86, SRZ ;  /* 0x0000000000567805 */ /* 0x000fe2000001ff00 */
[----:B------:R-:W-:Y:S01]  /*17f0*/  UMOV UR5, URZ ;  /* 0x0000003f00057c82 */ /* 0x000fe20008000000 */
[----:B---3--:R-:W-:-:S05]  /*1800*/  UMOV UR6, URZ ;  /* 0x0000003f00067c82 */ /* 0x008fca0008000000 */
.L_x_49:
[----:B----4-:R-:W-:Y:S01]  /*1810*/  BAR.SYNC.DEFER_BLOCKING 0x0 ;  /* 0x0000000000007b1d */ /* 0x010fe20000010000 */
[----:B------:R-:W-:Y:S01]  /*1820*/  ULEA UR7, UR5, UR12, 0x3 ;  /* 0x0000000c05077291 */ /* 0x000fe2000f8e183f */
[----:B-1----:R-:W-:Y:S01]  /*1830*/  @!P2 IMAD.MOV.U32 R2, RZ, RZ, 0x10000 ;  /* 0x00010000ff02a424 */ /* 0x002fe200078e00ff */
[----:B------:R-:W-:Y:S01]  /*1840*/  ELECT P0, URZ, PT ;  /* 0x00000000003f782f */ /* 0x000fe20003800000 */
[----:B------:R-:W-:-:S03]  /*1850*/  ULEA UR28, UR5, UR12, 0xf ;  /* 0x0000000c051c7291 */ /* 0x000fc6000f8e783f */
[----:B------:R-:W-:Y:S01]  /*1860*/  ISETP.LT.U32.AND P0, PT, R6, 0x40, P0 ;  /* 0x000000400600780c */ /* 0x000fe20000701070 */
[----:B------:R-:W-:Y:S01]  /*1870*/  ULOP3.LUT UR22, UR13, 0x1, URZ, 0xc0, !UPT ;  /* 0x000000010d167892 */ /* 0x000fe2000f8ec03f */
[----:B------:R-:W-:-:S03]  /*1880*/  ELECT P1, URZ, PT ;  /* 0x00000000003f782f */ /* 0x000fc60003820000 */
[----:B------:R-:W-:Y:S02]  /*1890*/  ULEA UR20, UR22, UR28, 0xe ;  /* 0x0000001c16147291 */ /* 0x000fe4000f8e703f */
[----:B------:R-:W-:Y:S01]  /*18a0*/  ULEA UR22, UR22, UR6, 0x6 ;  /* 0x0000000616167291 */ /* 0x000fe2000f8e303f */
[----:B------:R-:W-:-:S05]  /*18b0*/  ISETP.LT.U32.AND P1, PT, R6, 0x40, P1 ;  /* 0x000000400600780c */ /* 0x000fca0000f21070 */
[----:B------:R-:W-:Y:S01]  /*18c0*/  VOTEU.ANY UP0, P0 ;  /* 0x00000000003f7886 */ /* 0x000fe20000000100 */
[----:B------:R-:W-:Y:S01]  /*18d0*/  VOTEU.ANY UP2, P0 ;  /* 0x00000000003f7886 */ /* 0x000fe20000040100 */
[----:B------:R-:W-:Y:S01]  /*18e0*/  UMOV UR26, UR22 ;  /* 0x00000016001a7c82 */ /* 0x000fe20008000000 */
[----:B------:R1:W-:Y:S01]  /*18f0*/  @!P2 SYNCS.ARRIVE.TRANS64 RZ, [UR7+0x20000], R2 ;  /* 0x02000002ffffa9a7 */ /* 0x0003e20008000007 */
[----:B------:R3:W-:Y:S06]  /*1900*/  MEMBAR.ALL.CTA ;  /* 0x0000000000007992 */ /* 0x0007ec0000008000 */
[----:B---3--:R-:W3:Y:S01]  /*1910*/  FENCE.VIEW.ASYNC.S ;  /* 0x00000000000073c6 */ /* 0x008ee20000000000 */
[----:B------:R-:W-:Y:S01]  /*1920*/  @UP0 UIADD3 UR21, UR7, 0x20000, URZ ;  /* 0x0002000007150890 */ /* 0x000fe2000fffe03f */
[----:B------:R-:W-:Y:S01]  /*1930*/  @UP0 UMOV UR8, UR14 ;  /* 0x0000000e00080c82 */ /* 0x000fe20008000000 */
[----:B------:R-:W-:Y:S01]  /*1940*/  @UP0 UMOV UR9, UR15 ;  /* 0x0000000f00090c82 */ /* 0x000fe20008000000 */
[----:B---3--:R-:W-:Y:S01]  /*1950*/  VOTEU.ANY UP1, P1 ;  /* 0x00000000003f7886 */ /* 0x008fe20000820100 */
[----:B------:R-:W-:Y:S01]  /*1960*/  VOTEU.ANY UP3, P1 ;  /* 0x00000000003f7886 */ /* 0x000fe20000860100 */
[----:B-1----:R-:W-:-:S03]  /*1970*/  IMAD.U32 R2, RZ, RZ, UR4 ;  /* 0x00000004ff027e24 */ /* 0x002fc6000f8e00ff */
[----:B------:R-:W-:Y:S02]  /*1980*/  @UP1 UIADD3 UR24, UR20, 0x10000, URZ ;  /* 0x0001000014181890 */ /* 0x000fe4000fffe03f */
[----:B------:R-:W-:Y:S01]  /*1990*/  @UP1 UIADD3 UR25, UR7, 0x20000, URZ ;  /* 0x0002000007191890 */ /* 0x000fe2000fffe03f */
[----:B------:R-:W-:Y:S01]  /*19a0*/  SHF.L.U32 R2, R2, 0x1f, RZ ;  /* 0x0000001f02027819 */ /* 0x000fe200000006ff */
[----:B------:R-:W-:Y:S01]  /*19b0*/  @UP1 UMOV UR10, UR16 ;  /* 0x00000010000a1c82 */ /* 0x000fe20008000000 */
[----:B------:R-:W-:Y:S01]  /*19c0*/  @UP1 UMOV UR11, UR17 ;  /* 0x00000011000b1c82 */ /* 0x000fe20008000000 */
[----:B------:R-:W-:Y:S06]  /*19d0*/  BAR.SYNC.DEFER_BLOCKING 0x0 ;  /* 0x0000000000007b1d */ /* 0x000fec0000010000 */
[----:B------:R1:W-:Y:S02]  /*19e0*/  @UP2 UTMALDG.2D [UR20], [UR8] ;  /* 0x00000014080025b4 */ /* 0x0003e40008008000 */
[----:B------:R-:W-:Y:S06]  /*19f0*/  BAR.SYNC.DEFER_BLOCKING 0x0 ;  /* 0x0000000000007b1d */ /* 0x000fec0000010000 */
[----:B------:R1:W-:Y:S02]  /*1a00*/  @UP3 UTMALDG.2D [UR24], [UR10] ;  /* 0x000000180a0035b4 */ /* 0x0003e40008008000 */
[----:B------:R-:W-:Y:S06]  /*1a10*/  BAR.SYNC.DEFER_BLOCKING 0x0 ;  /* 0x0000000000007b1d */ /* 0x000fec0000010000 */
[----:B------:R-:W3:Y:S02]  /*1a20*/  SYNCS.PHASECHK.TRANS64.TRYWAIT P0, [UR7+0x20000], R2 ;  /* 0x02000002ff0075a7 */ /* 0x000ee40008000147 */
[----:B-1-3--:R-:W-:Y:S05]  /*1a30*/  @!P0 BRA `(.L_x_48) ;  /* 0x0000000400f48947 */ /* 0x00afea0003800000 */
.L_x_50:
[----:B------:R-:W-:Y:S01]  /*1a40*/  USHF.L.U32 UR7, UR13, 0x7, URZ ;  /* 0x000000070d077899 */ /* 0x000fe2000800063f */
[----:B------:R-:W-:Y:S02]  /*1a50*/  WARPGROUP.DEPBAR.LE gsb0, 0x0 ;  /* 0x00008000000079c5 */ /* 0x000fe40000010000 */
[----:B------:R-:W-:Y:S01]  /*1a60*/  UIADD3 UR8, UR28, 0x10000, URZ ;  /* 0x000100001c087890 */ /* 0x000fe2000fffe03f */
[----:B------:R-:W-:Y:S01]  /*1a70*/  WARPGROUP.ARRIVE ;  /* 0x00000000000079c5 */ /* 0x000fe20000000000 */
[----:B------:R-:W-:Y:S01]  /*1a80*/  ULOP3.LUT UR7, UR7, 0x200, URZ, 0xc0, !UPT ;  /* 0x0000020007077892 */ /* 0x000fe2000f8ec03f */
[----:B------:R-:W1:Y:S01]  /*1a90*/  LDC R2, c[0x0][0x230] ;  /* 0x00008c00ff027b82 */ /* 0x000e620000000800 */
[----:B------:R-:W-:Y:S02]  /*1aa0*/  USHF.R.U32.HI UR10, URZ, 0x4, UR8 ;  /* 0x000000043f0a7899 */ /* 0x000fe40008011608 */
[----:B------:R-:W-:Y:S02]  /*1ab0*/  ULEA.HI UR7, UR28, UR7, URZ, 0x1c ;  /* 0x000000071c077291 */ /* 0x000fe4000f8fe03f */
[----:B------:R-:W-:-:S02]  /*1ac0*/  USGXT.U32 UR10, UR10, 0xe ;  /* 0x0000000e0a0a789a */ /* 0x000fc40008000000 */
[----:B------:R-:W-:Y:S01]  /*1ad0*/  ULOP3.LUT UR8, UR7, 0x3fff, URZ, 0xc0, !UPT ;  /* 0x00003fff07087892 */ /* 0x000fe2000f8ec03f */
[----:B------:R-:W-:Y:S01]  /*1ae0*/  UMOV UR9, 0x40000040 ;  /* 0x4000004000097882 */ /* 0x000fe20000000000 */
[----:B------:R-:W-:Y:S01]  /*1af0*/  UMOV UR11, 0x40000040 ;  /* 0x40000040000b7882 */ /* 0x000fe20000000000 */
[----:B------:R-:W-:Y:S01]  /*1b00*/  UMOV UR7, URZ ;  /* 0x0000003f00077c82 */ /* 0x000fe20008000000 */
[----:B------:R-:W-:Y:S02]  /*1b10*/  UIADD3 UR6, UR6, 0x80, URZ ;  /* 0x0000008006067890 */ /* 0x000fe4000fffe03f */
[----:B------:R-:W-:-:S03]  /*1b20*/  UIADD3 UR5, UR5, 0x1, URZ ;  /* 0x0000000105057890 */ /* 0x000fc6000fffe03f */
[----:B------:R-:W-:Y:S01]  /*1b30*/  HGMMA.64x128x16.F32.BF16 R24, gdesc[UR8], R24 ;  /* 0x01e00000081879f0 */ /* 0x000fe20008701818 */
[----:B------:R-:W-:Y:S02]  /*1b40*/  UIADD3 UR11, UP0, UR8, 0x2, URZ ;  /* 0x00000002080b7890 */ /* 0x000fe4000ff1e03f */
[----:B------:R-:W-:Y:S01]  /*1b50*/  UIADD3 UR10, UP1, UR10, 0x2, URZ ;  /* 0x000000020a0a7890 */ /* 0x000fe2000ff3e03f */
[----:B------:R-:W-:Y:S01]  /*1b60*/  UMOV UR8, URZ ;  /* 0x0000003f00087c82 */ /* 0x000fe20008000000 */
[----:B------:R-:W-:Y:S02]  /*1b70*/  UIADD3.X UR9, UR7, 0x40000040, URZ, UP0, !UPT ;  /* 0x4000004007097890 */ /* 0x000fe400087fe43f */
[----:B------:R-:W-:Y:S01]  /*1b80*/  UIADD3.X UR7, UR8, 0x40000040, URZ, UP1, !UPT ;  /* 0x4000004008077890 */ /* 0x000fe20008ffe43f */
[----:B-1----:R-:W-:Y:S01]  /*1b90*/  ISETP.LE.AND P0, PT, R2, UR6, PT ;  /* 0x0000000602007c0c */ /* 0x002fe2000bf03270 */
[----:B------:R-:W-:Y:S01]  /*1ba0*/  UISETP.NE.U32.AND UP0, UPT, UR5, 0x2, UPT ;  /* 0x000000020500788c */ /* 0x000fe2000bf05070 */
[----:B------:R-:W-:-:S02]  /*1bb0*/  UMOV UR8, UR11 ;  /* 0x0000000b00087c82 */ /* 0x000fc40008000000 */
[----:B------:R-:W-:Y:S02]  /*1bc0*/  UIADD3.64 UR28, UR8, 0x2, URZ ;  /* 0x00000002081c7897 */ /* 0x000fe4000fffe03f */
[----:B------:R-:W-:Y:S01]  /*1bd0*/  UMOV UR11, UR7 ;  /* 0x00000007000b7c82 */ /* 0x000fe20008000000 */
[----:B------:R-:W-:Y:S02]  /*1be0*/  USEL UR7, URZ, 0x1, UP0 ;  /* 0x000000013f077887 */ /* 0x000fe40008000000 */
[----:B------:R-:W-:Y:S02]  /*1bf0*/  UIADD3.64 UR30, UR10, 0x2, URZ ;  /* 0x000000020a1e7897 */ /* 0x000fe4000fffe03f */
[----:B------:R-:W-:Y:S02]  /*1c00*/  USEL UR5, UR5, URZ, UP0 ;  /* 0x0000003f05057287 */ /* 0x000fe40008000000 */
[----:B------:R-:W-:Y:S01]  /*1c10*/  ULOP3.LUT UR4, UR4, UR7, URZ, 0x3c, !UPT ;  /* 0x0000000704047292 */ /* 0x000fe2000f8e3c3f */
[----:B------:R-:W-:-:S12]  /*1c20*/  HGMMA.64x128x16.F32.BF16 R24, gdesc[UR8], R24 ;  /* 0x01e00000081879f0 */ /* 0x000fd80008701818 */
[----:B------:R-:W-:Y:S01]  /*1c30*/  HGMMA.64x128x16.F32.BF16 R24, gdesc[UR28], R24 ;  /* 0x01e000001c1879f0 */ /* 0x000fe20008701818 */
[----:B------:R-:W-:Y:S02]  /*1c40*/  UIADD3.64 UR28, UR8, 0x4, URZ ;  /* 0x00000004081c7897 */ /* 0x000fe4000fffe03f */
[----:B------:R-:W-:-:S09]  /*1c50*/  UIADD3.64 UR30, UR10, 0x4, URZ ;  /* 0x000000040a1e7897 */ /* 0x000fd2000fffe03f */
        /* <DEDUP_REMOVED lines=8> */
[----:B------:R-:W-:Y:S02]  /*1ce0*/  UIADD3.64 UR30, UR10, 0x402, URZ ;  /* 0x000004020a1e7897 */ /* 0x000fe4000fffe03f */
[----:B------:R-:W-:Y:S02]  /*1cf0*/  UIADD3.64 UR8, UR8, 0x404, URZ ;  /* 0x0000040408087897 */ /* 0x000fe4000fffe03f */
[----:B------:R-:W-:-:S05]  /*1d00*/  UIADD3.64 UR10, UR10, 0x404, URZ ;  /* 0x000004040a0a7897 */ /* 0x000fca000fffe03f */
[----:B------:R-:W-:-:S12]  /*1d10*/  HGMMA.64x128x16.F32.BF16 R24, gdesc[UR28], R24 ;  /* 0x01e000001c1879f0 */ /* 0x000fd80008701818 */
[----:B------:R-:W-:Y:S01]  /*1d20*/  HGMMA.64x128x16.F32.BF16 R24, gdesc[UR8], R24, gsb0 ;  /* 0x01e00000081879f0 */ /* 0x000fe20008001818 */
[----:B------:R-:W-:Y:S05]  /*1d30*/  @!P0 BRA `(.L_x_49) ;  /* 0xfffffff800b48947 */ /* 0x000fea000383ffff */
.L_x_47:
[----:B------:R-:W-:Y:S02]  /*1d40*/  WARPGROUP.DEPBAR.LE gsb0, 0x0 ;  /* 0x00008000000079c5 */ /* 0x000fe40000010000 */
[----:B----4-:R-:W-:Y:S01]  /*1d50*/  BAR.SYNC.DEFER_BLOCKING 0x0 ;  /* 0x0000000000007b1d */ /* 0x010fe20000010000 */
[C---:B-1----:R-:W-:Y:S01]  /*1d60*/  IMAD.SHL.U32 R2, R0.reuse, 0x80, RZ ;  /* 0x0000008000027824 */ /* 0x042fe200078e00ff */
[----:B------:R-:W-:Y:S01]  /*1d70*/  F2FP.BF16.F32.PACK_AB R24, R25, R24 ;  /* 0x000000181918723e */ /* 0x000fe200000010ff */
[----:B------:R-:W-:Y:S01]  /*1d80*/  IMAD.SHL.U32 R3, R0, 0x10, RZ ;  /* 0x0000001000037824 */ /* 0x000fe200078e00ff */
[----:B------:R-:W-:Y:S02]  /*1d90*/  F2FP.BF16.F32.PACK_AB R25, R27, R26 ;  /* 0x0000001a1b19723e */ /* 0x000fe400000010ff */
[----:B------:R-:W-:Y:S02]  /*1da0*/  ELECT P0, URZ, PT ;  /* 0x00000000003f782f */ /* 0x000fe40003800000 */
[----:B------:R-:W-:Y:S01]  /*1db0*/  LOP3.LUT R2, R2, 0x780, RZ, 0xc0, !PT ;  /* 0x0000078002027812 */ /* 0x000fe200078ec0ff */
[----:B---3--:R-:W-:Y:S01]  /*1dc0*/  ULOP3.LUT UR8, UR13, 0x1, URZ, 0xc0, !UPT ;  /* 0x000000010d087892 */ /* 0x008fe2000f8ec03f */
[----:B------:R-:W-:Y:S01]  /*1dd0*/  F2FP.BF16.F32.PACK_AB R56, R57, R56 ;  /* 0x000000383938723e */ /* 0x000fe200000010ff */
[----:B------:R-:W-:Y:S01]  /*1de0*/  UMOV UR10, UR23 ;  /* 0x00000017000a7c82 */ /* 0x000fe20008000000 */
[----:B------:R-:W-:Y:S01]  /*1df0*/  LOP3.LUT R3, R2, 0x70, R3, 0xf8, !PT ;  /* 0x0000007002037812 */ /* 0x000fe200078ef803 */
[----:B------:R-:W-:Y:S01]  /*1e00*/  ULEA UR9, UR8, UR27, 0x6 ;  /* 0x0000001b08097291 */ /* 0x000fe2000f8e303f */
[----:B------:R-:W-:Y:S01]  /*1e10*/  F2FP.BF16.F32.PACK_AB R26, R29, R28 ;  /* 0x0000001c1d1a723e */ /* 0x000fe200000010ff */
[----:B------:R-:W-:Y:S01]  /*1e20*/  ULEA UR8, UR8, UR12, 0xe ;  /* 0x0000000c08087291 */ /* 0x000fe2000f8e703f */
[----:B------:R-:W-:Y:S01]  /*1e30*/  LOP3.LUT R3, R3, 0x10, R0, 0x78, !PT ;  /* 0x0000001003037812 */ /* 0x000fe200078e7800 */
[----:B------:R-:W-:Y:S01]  /*1e40*/  IMAD.SHL.U32 R0, R0, 0x40, RZ ;  /* 0x0000004000007824 */ /* 0x000fe200078e00ff */
[----:B------:R-:W-:-:S02]  /*1e50*/  F2FP.BF16.F32.PACK_AB R27, R31, R30 ;  /* 0x0000001e1f1b723e */ /* 0x000fc400000010ff */
[----:B------:R-:W-:Y:S02]  /*1e60*/  F2FP.BF16.F32.PACK_AB R32, R33, R32 ;  /* 0x000000202120723e */ /* 0x000fe400000010ff */
[----:B------:R-:W-:Y:S02]  /*1e70*/  LOP3.LUT R0, R3, 0x3800, R0, 0xf8, !PT ;  /* 0x0000380003007812 */ /* 0x000fe400078ef800 */
[----:B------:R-:W-:Y:S01]  /*1e80*/  F2FP.BF16.F32.PACK_AB R57, R59, R58 ;  /* 0x0000003a3b39723e */ /* 0x000fe200000010ff */
[----:B------:R-:W1:Y:S02]  /*1e90*/  @!P2 SYNCS.CCTL.IV [UR12+0x20000] ;  /* 0x02000000ff00a9b1 */ /* 0x000e64000800000c */
[----:B-1----:R-:W-:Y:S01]  /*1ea0*/  BAR.SYNC.DEFER_BLOCKING 0x0 ;  /* 0x0000000000007b1d */ /* 0x002fe20000010000 */
[C---:B------:R-:W-:Y:S01]  /*1eb0*/  LOP3.LUT R3, R0.reuse, 0x20, RZ, 0x3c, !PT ;  /* 0x0000002000037812 */ /* 0x040fe200078e3cff */
[C---:B------:R-:W-:Y:S01]  /*1ec0*/  VIADD R2, R0.reuse, UR12 ;  /* 0x0000000c00027c36 */ /* 0x040fe20008000000 */
[----:B------:R-:W-:-:S02]  /*1ed0*/  LOP3.LUT R4, R0, 0x40, RZ, 0x3c, !PT ;  /* 0x0000004000047812 */ /* 0x000fc400078e3cff */
[----:B------:R-:W-:Y:S01]  /*1ee0*/  F2FP.BF16.F32.PACK_AB R33, R35, R34 ;  /* 0x000000222321723e */ /* 0x000fe200000010ff */
[----:B------:R-:W-:Y:S01]  /*1ef0*/  VIADD R3, R3, UR12 ;  /* 0x0000000c03037c36 */ /* 0x000fe20008000000 */
[----:B------:R-:W-:Y:S01]  /*1f00*/  F2FP.BF16.F32.PACK_AB R58, R61, R60 ;  /* 0x0000003c3d3a723e */ /* 0x000fe200000010ff */
[----:B------:R-:W-:Y:S01]  /*1f10*/  VIADD R4, R4, UR12 ;  /* 0x0000000c04047c36 */ /* 0x000fe20008000000 */
[----:B------:R-:W-:Y:S02]  /*1f20*/  F2FP.BF16.F32.PACK_AB R59, R63, R62 ;  /* 0x0000003e3f3b723e */ /* 0x000fe400000010ff */
[----:B------:R-:W-:Y:S02]  /*1f30*/  F2FP.BF16.F32.PACK_AB R64, R65, R64 ;  /* 0x000000404140723e */ /* 0x000fe400000010ff */
[----:B------:R-:W-:Y:S02]  /*1f40*/  LOP3.LUT R0, R0, 0x60, RZ, 0x3c, !PT ;  /* 0x0000006000007812 */ /* 0x000fe400078e3cff */
[----:B------:R-:W-:-:S02]  /*1f50*/  F2FP.BF16.F32.PACK_AB R34, R37, R36 ;  /* 0x000000242522723e */ /* 0x000fc400000010ff */
[----:B------:R-:W-:Y:S01]  /*1f60*/  F2FP.BF16.F32.PACK_AB R35, R39, R38 ;  /* 0x000000262723723e */ /* 0x000fe200000010ff */
[----:B------:R-:W-:Y:S01]  /*1f70*/  VIADD R0, R0, UR12 ;  /* 0x0000000c00007c36 */ /* 0x000fe20008000000 */
[----:B------:R-:W-:Y:S02]  /*1f80*/  F2FP.BF16.F32.PACK_AB R40, R41, R40 ;  /* 0x000000282928723e */ /* 0x000fe400000010ff */
[----:B------:R-:W-:Y:S02]  /*1f90*/  F2FP.BF16.F32.PACK_AB R65, R67, R66 ;  /* 0x000000424341723e */ /* 0x000fe400000010ff */
[----:B------:R-:W-:Y:S01]  /*1fa0*/  F2FP.BF16.F32.PACK_AB R41, R43, R42 ;  /* 0x0000002a2b29723e */ /* 0x000fe200000010ff */
[----:B------:R-:W1:Y:S01]  /*1fb0*/  @!P2 SYNCS.CCTL.IV [UR12+0x20008] ;  /* 0x02000800ff00a9b1 */ /* 0x000e62000800000c */
[----:B------:R-:W-:Y:S01]  /*1fc0*/  F2FP.BF16.F32.PACK_AB R66, R69, R68 ;  /* 0x000000444542723e */ /* 0x000fe200000010ff */
[----:B-1----:R-:W-:Y:S01]  /*1fd0*/  STSM.16.M88.4 [R2], R24 ;  /* 0x0000001802007844 */ /* 0x002fe20000000200 */
[----:B------:R-:W-:-:S02]  /*1fe0*/  F2FP.BF16.F32.PACK_AB R67, R71, R70 ;  /* 0x000000464743723e */ /* 0x000fc400000010ff */
[----:B------:R-:W-:Y:S01]  /*1ff0*/  F2FP.BF16.F32.PACK_AB R72, R73, R72 ;  /* 0x000000484948723e */ /* 0x000fe200000010ff */
[----:B------:R-:W-:Y:S01]  /*2000*/  STSM.16.M88.4 [R2+0x4000], R56 ;  /* 0x0040003802007844 */ /* 0x000fe20000000200 */
[----:B------:R-:W-:Y:S02]  /*2010*/  F2FP.BF16.F32.PACK_AB R42, R45, R44 ;  /* 0x0000002c2d2a723e */ /* 0x000fe400000010ff */
[----:B------:R-:W-:Y:S01]  /*2020*/  F2FP.BF16.F32.PACK_AB R43, R47, R46 ;  /* 0x0000002e2f2b723e */ /* 0x000fe200000010ff */
[----:B------:R-:W-:Y:S01]  /*2030*/  STSM.16.M88.4 [R3], R32 ;  /* 0x0000002003007844 */ /* 0x000fe20000000200 */
[----:B------:R-:W-:Y:S02]  /*2040*/  F2FP.BF16.F32.PACK_AB R48, R49, R48 ;  /* 0x000000303130723e */ /* 0x000fe400000010ff */
[----:B------:R-:W-:Y:S01]  /*2050*/  F2FP.BF16.F32.PACK_AB R73, R75, R74 ;  /* 0x0000004a4b49723e */ /* 0x000fe200000010ff */
[----:B------:R-:W-:Y:S01]  /*2060*/  STSM.16.M88.4 [R3+0x4000], R64 ;  /* 0x0040004003007844 */ /* 0x000fe20000000200 */
[----:B------:R-:W-:-:S02]  /*2070*/  F2FP.BF16.F32.PACK_AB R49, R51, R50 ;  /* 0x000000323331723e */ /* 0x000fc400000010ff */
[----:B------:R-:W-:Y:S01]  /*2080*/  F2FP.BF16.F32.PACK_AB R74, R77, R76 ;  /* 0x0000004c4d4a723e */ /* 0x000fe200000010ff */
[----:B------:R-:W-:Y:S01]  /*2090*/  STSM.16.M88.4 [R4], R40 ;  /* 0x0000002804007844 */ /* 0x000fe20000000200 */
[----:B------:R-:W-:Y:S02]  /*20a0*/  F2FP.BF16.F32.PACK_AB R75, R79, R78 ;  /* 0x0000004e4f4b723e */ /* 0x000fe400000010ff */
[----:B------:R-:W-:Y:S02]  /*20b0*/  F2FP.BF16.F32.PACK_AB R80, R81, R80 ;  /* 0x000000505150723e */ /* 0x000fe400000010ff */
[----:B------:R-:W-:Y:S01]  /*20c0*/  F2FP.BF16.F32.PACK_AB R50, R53, R52 ;  /* 0x000000343532723e */ /* 0x000fe200000010ff */
[----:B------:R-:W-:Y:S01]  /*20d0*/  STSM.16.M88.4 [R4+0x4000], R72 ;  /* 0x0040004804007844 */ /* 0x000fe20000000200 */
[----:B------:R-:W-:Y:S02]  /*20e0*/  F2FP.BF16.F32.PACK_AB R51, R55, R54 ;  /* 0x000000363733723e */ /* 0x000fe400000010ff */
[----:B------:R-:W-:-:S02]  /*20f0*/  F2FP.BF16.F32.PACK_AB R81, R83, R82 ;  /* 0x000000525351723e */ /* 0x000fc400000010ff */
[----:B------:R-:W-:Y:S01]  /*2100*/  F2FP.BF16.F32.PACK_AB R82, R85, R84 ;  /* 0x000000545552723e */ /* 0x000fe200000010ff */
[----:B------:R-:W-:Y:S01]  /*2110*/  STSM.16.M88.4 [R0], R48 ;  /* 0x0000003000007844 */ /* 0x000fe20000000200 */
[----:B------:R-:W-:Y:S02]  /*2120*/  F2FP.BF16.F32.PACK_AB R83, R87, R86 ;  /* 0x000000565753723e */ /* 0x000fe400000010ff */
[----:B------:R-:W-:-:S03]  /*2130*/  ISETP.LT.U32.AND P0, PT, R6, 0x40, P0 ;  /* 0x000000400600780c */ /* 0x000fc60000701070 */
[----:B------:R-:W-:Y:S01]  /*2140*/  STSM.16.M88.4 [R0+0x4000], R80 ;  /* 0x0040005000007844 */ /* 0x000fe20000000200 */
[----:B------:R1:W-:Y:S06]  /*2150*/  MEMBAR.ALL.CTA ;  /* 0x0000000000007992 */ /* 0x0003ec0000008000 */
[----:B-1----:R-:W1:Y:S03]  /*2160*/  FENCE.VIEW.ASYNC.S ;  /* 0x00000000000073c6 */ /* 0x002e660000000000 */
[----:B-1----:R-:W-:Y:S01]  /*2170*/  VOTEU.ANY UP0, P0 ;  /* 0x00000000003f7886 */ /* 0x002fe20000000100 */
[----:B------:R-:W-:-:S04]  /*2180*/  VOTEU.ANY UP1, P0 ;  /* 0x00000000003f7886 */ /* 0x000fc80000020100 */
[----:B------:R-:W-:Y:S01]  /*2190*/  @UP0 UMOV UR6, UR18 ;  /* 0x0000001200060c82 */ /* 0x000fe20008000000 */
[----:B------:R-:W-:Y:S01]  /*21a0*/  @UP0 UMOV UR7, UR19 ;  /* 0x0000001300070c82 */ /* 0x000fe20008000000 */
[----:B------:R-:W-:Y:S06]  /*21b0*/  BAR.SYNC.DEFER_BLOCKING 0x0 ;  /* 0x0000000000007b1d */ /* 0x000fec0000010000 */
[----:B------:R1:W-:Y:S01]  /*21c0*/  @UP1 UTMASTG.2D [UR8], [UR6] ;  /* 0x00000008060013b5 */ /* 0x0003e20008008000 */
[----:B------:R0:W-:Y:S01]  /*21d0*/  UTMACMDFLUSH ;  /* 0x00000000000079b7 */ /* 0x0001e20000000000 */
[----:B------:R-:W-:-:S04]  /*21e0*/  DEPBAR.LE SB0, 0x0 ;  /* 0x000080000000791a */ /* 0x000fc80000000000 */
[----:B------:R-:W-:Y:S06]  /*21f0*/  BAR.SYNC.DEFER_BLOCKING 0x0 ;  /* 0x0000000000007b1d */ /* 0x000fec0000010000 */
[----:B-1----:R-:W-:Y:S05]  /*2200*/  EXIT ;  /* 0x000000000000794d */ /* 0x002fea0003800000 */
.L_x_48:
[----:B------:R-:W1:Y:S02]  /*2210*/  SYNCS.PHASECHK.TRANS64.TRYWAIT P0, [UR7+0x20000], R2 ;  /* 0x02000002ff0075a7 */ /* 0x000e640008000147 */
[----:B-1----:R-:W-:Y:S05]  /*2220*/  @!P0 BRA `(.L_x_48) ;  /* 0xfffffffc00f88947 */ /* 0x002fea000383ffff */
[----:B------:R-:W-:Y:S05]  /*2230*/  BRA `(.L_x_50) ;  /* 0xfffffff800007947 */ /* 0x000fea000383ffff */
.L_x_51:
[----:B------:R-:W-:-:S00]  /*2240*/  BRA `(.L_x_51) ;  /* 0xfffffffc00fc7947 */ /* 0x000fc0000383ffff */
[----:B------:R-:W-:-:S00]  /*2250*/  NOP ;  /* 0x0000000000007918 */ /* 0x000fc00000000000 */
        /* <DEDUP_REMOVED lines=10> */
.L_x_52:


//--------------------- .nv.shared.gluon_wgmma    --------------------------
	.section	.nv.shared.gluon_wgmma,"aw",@nobits
	.sectionflags	@""
	.align	16
	.zero		1024


//--------------------- .nv.shared.reserved.0     --------------------------
	.section	.nv.shared.reserved.0,"aw",@nobits
	.weak		__nv_reservedSMEM_offset_0_alias
	.size		__nv_reservedSMEM_offset_0_alias, 0, 0
	.other		__nv_reservedSMEM_offset_0_alias,@"STO_CUDA_RESERVED_SHARED STV_DEFAULT"
__nv_reservedSMEM_offset_0_alias:
	.zero		0


//--------------------- .nv.constant0.gluon_wgmma --------------------------
	.section	.nv.constant0.gluon_wgmma,"a",@progbits
	.sectionflags	@""
	.align	4
.nv.constant0.gluon_wgmma:
	.zero		608


//--------------------- SYMBOLS --------------------------

	.type		.nv.reservedSmem.offset0,@object
	.size		.nv.reservedSmem.offset0,0x4
